// auto-generated by cutlass_sweep.gemm — config: {"arch": "sm_90", "cluster_m": 2, "cluster_n": 2, "dtype": "int8", "stages": 0, "tile_k": 32, "tile_m": 128, "tile_n": 256}
#include "cutlass/cutlass.h"
#include "cutlass/gemm/collective/collective_builder.hpp"
#include "cutlass/gemm/device/gemm_universal_adapter.h"
#include "cutlass/gemm/kernel/gemm_universal.hpp"
#include "cutlass/epilogue/collective/collective_builder.hpp"

using ElemA = int8_t;
using ElemB = int8_t;
using ElemCD = int8_t;
using Acc  = int32_t;
using TileShape    = cute::Shape<cute::_128, cute::_256, cute::_32>;
using ClusterShape = cute::Shape<cute::_2, cute::_2, cute::_1>;

using CollectiveEpilogue = typename cutlass::epilogue::collective::CollectiveBuilder<
    cutlass::arch::Sm90, cutlass::arch::OpClassTensorOp,
    TileShape, ClusterShape,
    cutlass::epilogue::collective::EpilogueTileAuto,
    Acc, Acc,
    ElemCD, cutlass::layout::RowMajor, 128 / cutlass::sizeof_bits<ElemCD>::value,
    ElemCD, cutlass::layout::RowMajor, 128 / cutlass::sizeof_bits<ElemCD>::value,
    cutlass::epilogue::collective::EpilogueScheduleAuto
  >::CollectiveOp;

using CollectiveMainloop = typename cutlass::gemm::collective::CollectiveBuilder<
    cutlass::arch::Sm90, cutlass::arch::OpClassTensorOp,
    ElemA, cutlass::layout::RowMajor, 128 / cutlass::sizeof_bits<ElemA>::value,
    ElemB, cutlass::layout::ColumnMajor, 128 / cutlass::sizeof_bits<ElemB>::value,
    Acc,
    TileShape, ClusterShape,
    cutlass::gemm::collective::StageCountAutoCarveout<static_cast<int>(sizeof(typename CollectiveEpilogue::SharedStorage))>,
    cutlass::gemm::collective::KernelScheduleAuto
  >::CollectiveOp;

using GemmKernel = cutlass::gemm::kernel::GemmUniversal<
    cute::Shape<int,int,int,int>,
    CollectiveMainloop,
    CollectiveEpilogue
>;
using Gemm = cutlass::gemm::device::GemmUniversalAdapter<GemmKernel>;

// Force the device kernel symbol into the cubin without needing a host main.
auto* _anchor = &cutlass::device_kernel<GemmKernel>;


// ===== COMPILED SASS (sm_90a) =====

	.target	sm_90a

	.elftype	@"ET_EXEC"


//--------------------- .note.nv.tkinfo           --------------------------
	.section	.note.nv.tkinfo,"",@"SHT_NOTE"
	.sectionflags	@"SHF_NOTE_NV_TKINFO"
	.tkinfo
        /*0018*/ 	.word	0x00000002
        /*0030*/ 	.string	""
        /*0030*/ 	.string	"ptxas"
        /*0030*/ 	.string	"Cuda compilation tools, release 13.0, V13.0.88"
        /*0030*/ 	.string	"Build cuda_13.0.r13.0/compiler.36424714_0"
        /*0030*/ 	.string	"-arch sm_90a -m 64 "



//--------------------- .note.nv.cuinfo           --------------------------
	.section	.note.nv.cuinfo,"",@"SHT_NOTE"
	.sectionflags	@"SHF_NOTE_NV_CUINFO"
        /*0018*/ 	.short	0x0002
        /*001a*/ 	.short	0x005a
        /*001c*/ 	.short	0x0082
	.zero		2


//--------------------- .nv.info                  --------------------------
	.section	.nv.info,"",@"SHT_CUDA_INFO"
	.align	4


	//----- nvinfo : EIATTR_REGCOUNT
	.align		4
        /*0000*/ 	.byte	0x04, 0x2f
        /*0002*/ 	.short	(.L_15 - .L_14)
	.align		4
.L_14:
        /*0004*/ 	.word	index@(_ZN7cutlass13device_kernelINS_4gemm6kernel13GemmUniversalIN4cute5tupleIJiiiiEEENS1_10collective13CollectiveMmaINS1_34MainloopSm90TmaGmmaWarpSpecializedILi18ENS5_IJNS4_1CILi2EEESB_NSA_ILi1EEEEEENS1_35KernelTmaWarpSpecializedCooperativeEEENS5_IJNSA_ILi128EEENSA_ILi256EEENSA_ILi32EEEEEEaNS5_IJlSC_lEEEaSK_NS4_8TiledMMAINS4_8MMA_AtomIJNS4_4SM904GMMA27MMA_64x256x32_S32S8S8_SS_TNEEEENS4_6LayoutINS5_IJSB_SC_SC_EEENS5_IJSC_NSA_ILi0EEEST_EEEEENS5_IJNS4_10UnderscoreESW_SW_EEEEENS4_23SM90_TMA_LOAD_MULTICASTENS4_14ComposedLayoutINS4_7SwizzleILi1ELi4ELi3EEENS4_18smem_ptr_flag_bitsILi8EEENSR_INS5_IJNSA_ILi8EEESI_EEENS5_IJSI_SC_EEEEEEEvNS4_8identityESZ_S19_vS1A_EENS_8epilogue10collective6detail29Sm90TmaWarpSpecializedAdapterINS1D_15DefaultEpilogueIaSK_SK_NS1C_6thread17LinearCombinationIaLi1EiiLNS1H_9ScaleType4KindE0ELNS_15FloatRoundStyleE2EaEENS1_15EpilogueDefaultEEEEEvvEEEEvNT_6ParamsE)
        /*0008*/ 	.word	0x000000a8


	//----- nvinfo : EIATTR_FRAME_SIZE
	.align		4
.L_15:
        /*000c*/ 	.byte	0x04, 0x11
        /*000e*/ 	.short	(.L_17 - .L_16)
	.align		4
.L_16:
        /*0010*/ 	.word	index@(_ZN7cutlass13device_kernelINS_4gemm6kernel13GemmUniversalIN4cute5tupleIJiiiiEEENS1_10collective13CollectiveMmaINS1_34MainloopSm90TmaGmmaWarpSpecializedILi18ENS5_IJNS4_1CILi2EEESB_NSA_ILi1EEEEEENS1_35KernelTmaWarpSpecializedCooperativeEEENS5_IJNSA_ILi128EEENSA_ILi256EEENSA_ILi32EEEEEEaNS5_IJlSC_lEEEaSK_NS4_8TiledMMAINS4_8MMA_AtomIJNS4_4SM904GMMA27MMA_64x256x32_S32S8S8_SS_TNEEEENS4_6LayoutINS5_IJSB_SC_SC_EEENS5_IJSC_NSA_ILi0EEEST_EEEEENS5_IJNS4_10UnderscoreESW_SW_EEEEENS4_23SM90_TMA_LOAD_MULTICASTENS4_14ComposedLayoutINS4_7SwizzleILi1ELi4ELi3EEENS4_18smem_ptr_flag_bitsILi8EEENSR_INS5_IJNSA_ILi8EEESI_EEENS5_IJSI_SC_EEEEEEEvNS4_8identityESZ_S19_vS1A_EENS_8epilogue10collective6detail29Sm90TmaWarpSpecializedAdapterINS1D_15DefaultEpilogueIaSK_SK_NS1C_6thread17LinearCombinationIaLi1EiiLNS1H_9ScaleType4KindE0ELNS_15FloatRoundStyleE2EaEENS1_15EpilogueDefaultEEEEEvvEEEEvNT_6ParamsE)
        /*0014*/ 	.word	0x00000000


	//----- nvinfo : EIATTR_MIN_STACK_SIZE
	.align		4
.L_17:
        /*0018*/ 	.byte	0x04, 0x12
        /*001a*/ 	.short	(.L_19 - .L_18)
	.align		4
.L_18:
        /*001c*/ 	.word	index@(_ZN7cutlass13device_kernelINS_4gemm6kernel13GemmUniversalIN4cute5tupleIJiiiiEEENS1_10collective13CollectiveMmaINS1_34MainloopSm90TmaGmmaWarpSpecializedILi18ENS5_IJNS4_1CILi2EEESB_NSA_ILi1EEEEEENS1_35KernelTmaWarpSpecializedCooperativeEEENS5_IJNSA_ILi128EEENSA_ILi256EEENSA_ILi32EEEEEEaNS5_IJlSC_lEEEaSK_NS4_8TiledMMAINS4_8MMA_AtomIJNS4_4SM904GMMA27MMA_64x256x32_S32S8S8_SS_TNEEEENS4_6LayoutINS5_IJSB_SC_SC_EEENS5_IJSC_NSA_ILi0EEEST_EEEEENS5_IJNS4_10UnderscoreESW_SW_EEEEENS4_23SM90_TMA_LOAD_MULTICASTENS4_14ComposedLayoutINS4_7SwizzleILi1ELi4ELi3EEENS4_18smem_ptr_flag_bitsILi8EEENSR_INS5_IJNSA_ILi8EEESI_EEENS5_IJSI_SC_EEEEEEEvNS4_8identityESZ_S19_vS1A_EENS_8epilogue10collective6detail29Sm90TmaWarpSpecializedAdapterINS1D_15DefaultEpilogueIaSK_SK_NS1C_6thread17LinearCombinationIaLi1EiiLNS1H_9ScaleType4KindE0ELNS_15FloatRoundStyleE2EaEENS1_15EpilogueDefaultEEEEEvvEEEEvNT_6ParamsE)
        /*0020*/ 	.word	0x00000000
.L_19:


//--------------------- .nv.compat                --------------------------
	.section	.nv.compat,"",@"SHT_CUDA_COMPAT_INFO"
	.align	4
        /*0000*/ 	.byte	0x02, 0x09, 0x01, 0x00, 0x02, 0x02, 0x04, 0x00, 0x02, 0x05, 0x05, 0x00, 0x03, 0x07, 0x01, 0x01
        /*0010*/ 	.byte	0x02, 0x03, 0x01, 0x00, 0x02, 0x06, 0x01, 0x00, 0x04, 0x0b, 0x08, 0x00, 0x00, 0x00, 0x00, 0x00
        /*0020*/ 	.byte	0x00, 0x00, 0x00, 0x00


//--------------------- .nv.info._ZN7cutlass13device_kernelINS_4gemm6kernel13GemmUniversalIN4cute5tupleIJiiiiEEENS1_10collective13CollectiveMmaINS1_34MainloopSm90TmaGmmaWarpSpecializedILi18ENS5_IJNS4_1CILi2EEESB_NSA_ILi1EEEEEENS1_35KernelTmaWarpSpecializedCooperativeEEENS5_IJNSA_ILi128EEENSA_ILi256EEENSA_ILi32EEEEEEaNS5_IJlSC_lEEEaSK_NS4_8TiledMMAINS4_8MMA_AtomIJNS4_4SM904GMMA27MMA_64x256x32_S32S8S8_SS_TNEEEENS4_6LayoutINS5_IJSB_SC_SC_EEENS5_IJSC_NSA_ILi0EEEST_EEEEENS5_IJNS4_10UnderscoreESW_SW_EEEEENS4_23SM90_TMA_LOAD_MULTICASTENS4_14ComposedLayoutINS4_7SwizzleILi1ELi4ELi3EEENS4_18smem_ptr_flag_bitsILi8EEENSR_INS5_IJNSA_ILi8EEESI_EEENS5_IJSI_SC_EEEEEEEvNS4_8identityESZ_S19_vS1A_EENS_8epilogue10collective6detail29Sm90TmaWarpSpecializedAdapterINS1D_15DefaultEpilogueIaSK_SK_NS1C_6thread17LinearCombinationIaLi1EiiLNS1H_9ScaleType4KindE0ELNS_15FloatRoundStyleE2EaEENS1_15EpilogueDefaultEEEEEvvEEEEvNT_6ParamsE --------------------------
	.section	.nv.info._ZN7cutlass13device_kernelINS_4gemm6kernel13GemmUniversalIN4cute5tupleIJiiiiEEENS1_10collective13CollectiveMmaINS1_34MainloopSm90TmaGmmaWarpSpecializedILi18ENS5_IJNS4_1CILi2EEESB_NSA_ILi1EEEEEENS1_35KernelTmaWarpSpecializedCooperativeEEENS5_IJNSA_ILi128EEENSA_ILi256EEENSA_ILi32EEEEEEaNS5_IJlSC_lEEEaSK_NS4_8TiledMMAINS4_8MMA_AtomIJNS4_4SM904GMMA27MMA_64x256x32_S32S8S8_SS_TNEEEENS4_6LayoutINS5_IJSB_SC_SC_EEENS5_IJSC_NSA_ILi0EEEST_EEEEENS5_IJNS4_10UnderscoreESW_SW_EEEEENS4_23SM90_TMA_LOAD_MULTICASTENS4_14ComposedLayoutINS4_7SwizzleILi1ELi4ELi3EEENS4_18smem_ptr_flag_bitsILi8EEENSR_INS5_IJNSA_ILi8EEESI_EEENS5_IJSI_SC_EEEEEEEvNS4_8identityESZ_S19_vS1A_EENS_8epilogue10collective6detail29Sm90TmaWarpSpecializedAdapterINS1D_15DefaultEpilogueIaSK_SK_NS1C_6thread17LinearCombinationIaLi1EiiLNS1H_9ScaleType4KindE0ELNS_15FloatRoundStyleE2EaEENS1_15EpilogueDefaultEEEEEvvEEEEvNT_6ParamsE,"",@"SHT_CUDA_INFO"
	.sectionflags	@""
	.align	4


	//----- nvinfo : EIATTR_CUDA_API_VERSION
	.align		4
        /*0000*/ 	.byte	0x04, 0x37
        /*0002*/ 	.short	(.L_21 - .L_20)
.L_20:
        /*0004*/ 	.word	0x00000082


	//----- nvinfo : EIATTR_KPARAM_INFO
	.align		4
.L_21:
        /*0008*/ 	.byte	0x04, 0x17
        /*000a*/ 	.short	(.L_23 - .L_22)
.L_22:
        /*000c*/ 	.word	0x00000000
        /*0010*/ 	.short	0x0000
        /*0012*/ 	.short	0x0070
        /*0014*/ 	.byte	0x00, 0xf0, 0x01, 0x10


	//----- nvinfo : EIATTR_SPARSE_MMA_MASK
	.align		4
.L_23:
        /*0018*/ 	.byte	0x03, 0x50
        /*001a*/ 	.short	0x0000


	//----- nvinfo : EIATTR_MAXREG_COUNT
	.align		4
        /*001c*/ 	.byte	0x03, 0x1b
        /*001e*/ 	.short	0x00a8


	//----- nvinfo : EIATTR_NUM_BARRIERS
	.align		4
        /*0020*/ 	.byte	0x02, 0x4c
        /*0022*/ 	.byte	0x01
	.zero		1


	//----- nvinfo : EIATTR_EXTERNS
	.align		4
        /*0024*/ 	.byte	0x04, 0x0f
        /*0026*/ 	.short	(.L_25 - .L_24)


	//   ....[0]....
	.align		4
.L_24:
        /*0028*/ 	.word	index@(__assertfail)


	//----- nvinfo : EIATTR_MERCURY_ISA_VERSION
	.align		4
.L_25:
        /*002c*/ 	.byte	0x03, 0x5f
        /*002e*/ 	.short	0x0101


	//----- nvinfo : EIATTR_INT_WARP_WIDE_INSTR_OFFSETS
	.align		4
        /*0030*/ 	.byte	0x04, 0x31
        /*0032*/ 	.short	(.L_27 - .L_26)


	//   ....[0]....
.L_26:
        /*0034*/ 	.word	0x00000670


	//   ....[1]....
        /*0038*/ 	.word	0x000006a0


	//   ....[2]....
        /*003c*/ 	.word	0x00000860


	//----- nvinfo : EIATTR_COOP_GROUP_MASK_REGIDS
	.align		4
.L_27:
        /*0040*/ 	.byte	0x04, 0x29
        /*0042*/ 	.short	(.L_29 - .L_28)


	//   ....[0]....
.L_28:
        /*0044*/ 	.word	0xffffffff


	//   ....[1]....
        /*0048*/ 	.word	0xffffffff


	//   ....[2]....
        /*004c*/ 	.word	0xffffffff


	//   ....[3]....
        /*0050*/ 	.word	0xffffffff


	//   ....[4]....
        /*0054*/ 	.word	0xffffffff


	//   ....[5]....
        /*0058*/ 	.word	0xffffffff


	//----- nvinfo : EIATTR_COOP_GROUP_INSTR_OFFSETS
	.align		4
.L_29:
        /*005c*/ 	.byte	0x04, 0x28
        /*005e*/ 	.short	(.L_31 - .L_30)


	//   ....[0]....
.L_30:
        /*0060*/ 	.word	0x00000060


	//   ....[1]....
        /*0064*/ 	.word	0x00000070


	//   ....[2]....
        /*0068*/ 	.word	0x00000130


	//   ....[3]....
        /*006c*/ 	.word	0x000004c0


	//   ....[4]....
        /*0070*/ 	.word	0x000009e0


	//   ....[5]....
        /*0074*/ 	.word	0x00001420


	//----- nvinfo : EIATTR_REG_RECONFIG
	.align		4
.L_31:
        /*0078*/ 	.byte	0x01, 0x54
	.zero		2


	//----- nvinfo : EIATTR_SYSCALL_OFFSETS
	.align		4
        /*007c*/ 	.byte	0x04, 0x46
        /*007e*/ 	.short	(.L_33 - .L_32)


	//   ....[0]....
.L_32:
        /*0080*/ 	.word	0x000015e0


	//----- nvinfo : EIATTR_MBARRIER_INSTR_OFFSETS
	.align		4
.L_33:
        /*0084*/ 	.byte	0x04, 0x39
        /*0086*/ 	.short	(.L_35 - .L_34)


	//   ....[0]....
.L_34:
        /*0088*/ 	.word	0x00000250
        /*008c*/ 	.word	0x000000ff
        /*0090*/ 	.word	0x00000000
        /*0094*/ 	.short	0x0100
        /*0096*/ 	.byte	0x08
	.zero		1


	//   ....[1]....
        /*0098*/ 	.word	0x00000260
        /*009c*/ 	.word	0x000000ff
        /*00a0*/ 	.word	0x00000090
        /*00a4*/ 	.short	0x0100
        /*00a6*/ 	.byte	0x08
	.zero		1


	//   ....[2]....
        /*00a8*/ 	.word	0x00000270
        /*00ac*/ 	.word	0x000000ff
        /*00b0*/ 	.word	0x00000008
        /*00b4*/ 	.short	0x0100
        /*00b6*/ 	.byte	0x08
	.zero		1


	//   ....[3]....
        /*00b8*/ 	.word	0x00000280
        /*00bc*/ 	.word	0x000000ff
        /*00c0*/ 	.word	0x00000098
        /*00c4*/ 	.short	0x0100
        /*00c6*/ 	.byte	0x08
	.zero		1


	//   ....[4]....
        /*00c8*/ 	.word	0x00000290
        /*00cc*/ 	.word	0x000000ff
        /*00d0*/ 	.word	0x00000010
        /*00d4*/ 	.short	0x0100
        /*00d6*/ 	.byte	0x08
	.zero		1


	//   ....[5]....
        /*00d8*/ 	.word	0x000002a0
        /*00dc*/ 	.word	0x000000ff
        /*00e0*/ 	.word	0x000000a0
        /*00e4*/ 	.short	0x0100
        /*00e6*/ 	.byte	0x08
	.zero		1


	//   ....[6]....
        /*00e8*/ 	.word	0x000002b0
        /*00ec*/ 	.word	0x000000ff
        /*00f0*/ 	.word	0x00000018
        /*00f4*/ 	.short	0x0100
        /*00f6*/ 	.byte	0x08
	.zero		1


	//   ....[7]....
        /*00f8*/ 	.word	0x000002c0
        /*00fc*/ 	.word	0x000000ff
        /*0100*/ 	.word	0x000000a8
        /*0104*/ 	.short	0x0100
        /*0106*/ 	.byte	0x08
	.zero		1


	//   ....[8]....
        /*0108*/ 	.word	0x000002d0
        /*010c*/ 	.word	0x000000ff
        /*0110*/ 	.word	0x00000020
        /*0114*/ 	.short	0x0100
        /*0116*/ 	.byte	0x08
	.zero		1


	//   ....[9]....
        /*0118*/ 	.word	0x000002e0
        /*011c*/ 	.word	0x000000ff
        /*0120*/ 	.word	0x000000b0
        /*0124*/ 	.short	0x0100
        /*0126*/ 	.byte	0x08
	.zero		1


	//   ....[10]....
        /*0128*/ 	.word	0x000002f0
        /*012c*/ 	.word	0x000000ff
        /*0130*/ 	.word	0x00000028
        /*0134*/ 	.short	0x0100
        /*0136*/ 	.byte	0x08
	.zero		1


	//   ....[11]....
        /*0138*/ 	.word	0x00000300
        /*013c*/ 	.word	0x000000ff
        /*0140*/ 	.word	0x000000b8
        /*0144*/ 	.short	0x0100
        /*0146*/ 	.byte	0x08
	.zero		1


	//   ....[12]....
        /*0148*/ 	.word	0x00000310
        /*014c*/ 	.word	0x000000ff
        /*0150*/ 	.word	0x00000030
        /*0154*/ 	.short	0x0100
        /*0156*/ 	.byte	0x08
	.zero		1


	//   ....[13]....
        /*0158*/ 	.word	0x00000320
        /*015c*/ 	.word	0x000000ff
        /*0160*/ 	.word	0x000000c0
        /*0164*/ 	.short	0x0100
        /*0166*/ 	.byte	0x08
	.zero		1


	//   ....[14]....
        /*0168*/ 	.word	0x00000330
        /*016c*/ 	.word	0x000000ff
        /*0170*/ 	.word	0x00000038
        /*0174*/ 	.short	0x0100
        /*0176*/ 	.byte	0x08
	.zero		1


	//   ....[15]....
        /*0178*/ 	.word	0x00000340
        /*017c*/ 	.word	0x000000ff
        /*0180*/ 	.word	0x000000c8
        /*0184*/ 	.short	0x0100
        /*0186*/ 	.byte	0x08
	.zero		1


	//   ....[16]....
        /*0188*/ 	.word	0x00000350
        /*018c*/ 	.word	0x000000ff
        /*0190*/ 	.word	0x00000040
        /*0194*/ 	.short	0x0100
        /*0196*/ 	.byte	0x08
	.zero		1


	//   ....[17]....
        /*0198*/ 	.word	0x00000360
        /*019c*/ 	.word	0x000000ff
        /*01a0*/ 	.word	0x000000d0
        /*01a4*/ 	.short	0x0100
        /*01a6*/ 	.byte	0x08
	.zero		1


	//   ....[18]....
        /*01a8*/ 	.word	0x00000370
        /*01ac*/ 	.word	0x000000ff
        /*01b0*/ 	.word	0x00000048
        /*01b4*/ 	.short	0x0100
        /*01b6*/ 	.byte	0x08
	.zero		1


	//   ....[19]....
        /*01b8*/ 	.word	0x00000380
        /*01bc*/ 	.word	0x000000ff
        /*01c0*/ 	.word	0x000000d8
        /*01c4*/ 	.short	0x0100
        /*01c6*/ 	.byte	0x08
	.zero		1


	//   ....[20]....
        /*01c8*/ 	.word	0x00000390
        /*01cc*/ 	.word	0x000000ff
        /*01d0*/ 	.word	0x00000050
        /*01d4*/ 	.short	0x0100
        /*01d6*/ 	.byte	0x08
	.zero		1


	//   ....[21]....
        /*01d8*/ 	.word	0x000003a0
        /*01dc*/ 	.word	0x000000ff
        /*01e0*/ 	.word	0x000000e0
        /*01e4*/ 	.short	0x0100
        /*01e6*/ 	.byte	0x08
	.zero		1


	//   ....[22]....
        /*01e8*/ 	.word	0x000003b0
        /*01ec*/ 	.word	0x000000ff
        /*01f0*/ 	.word	0x00000058
        /*01f4*/ 	.short	0x0100
        /*01f6*/ 	.byte	0x08
	.zero		1


	//   ....[23]....
        /*01f8*/ 	.word	0x000003c0
        /*01fc*/ 	.word	0x000000ff
        /*0200*/ 	.word	0x000000e8
        /*0204*/ 	.short	0x0100
        /*0206*/ 	.byte	0x08
	.zero		1


	//   ....[24]....
        /*0208*/ 	.word	0x000003d0
        /*020c*/ 	.word	0x000000ff
        /*0210*/ 	.word	0x00000060
        /*0214*/ 	.short	0x0100
        /*0216*/ 	.byte	0x08
	.zero		1


	//   ....[25]....
        /*0218*/ 	.word	0x000003e0
        /*021c*/ 	.word	0x000000ff
        /*0220*/ 	.word	0x000000f0
        /*0224*/ 	.short	0x0100
        /*0226*/ 	.byte	0x08
	.zero		1


	//   ....[26]....
        /*0228*/ 	.word	0x000003f0
        /*022c*/ 	.word	0x000000ff
        /*0230*/ 	.word	0x00000068
        /*0234*/ 	.short	0x0100
        /*0236*/ 	.byte	0x08
	.zero		1


	//   ....[27]....
        /*0238*/ 	.word	0x00000400
        /*023c*/ 	.word	0x000000ff
        /*0240*/ 	.word	0x000000f8
        /*0244*/ 	.short	0x0100
        /*0246*/ 	.byte	0x08
	.zero		1


	//   ....[28]....
        /*0248*/ 	.word	0x00000410
        /*024c*/ 	.word	0x000000ff
        /*0250*/ 	.word	0x00000070
        /*0254*/ 	.short	0x0100
        /*0256*/ 	.byte	0x08
	.zero		1


	//   ....[29]....
        /*0258*/ 	.word	0x00000420
        /*025c*/ 	.word	0x000000ff
        /*0260*/ 	.word	0x00000100
        /*0264*/ 	.short	0x0100
        /*0266*/ 	.byte	0x08
	.zero		1


	//   ....[30]....
        /*0268*/ 	.word	0x00000430
        /*026c*/ 	.word	0x000000ff
        /*0270*/ 	.word	0x00000078
        /*0274*/ 	.short	0x0100
        /*0276*/ 	.byte	0x08
	.zero		1


	//   ....[31]....
        /*0278*/ 	.word	0x00000440
        /*027c*/ 	.word	0x000000ff
        /*0280*/ 	.word	0x00000108
        /*0284*/ 	.short	0x0100
        /*0286*/ 	.byte	0x08
	.zero		1


	//   ....[32]....
        /*0288*/ 	.word	0x00000450
        /*028c*/ 	.word	0x000000ff
        /*0290*/ 	.word	0x00000080
        /*0294*/ 	.short	0x0100
        /*0296*/ 	.byte	0x08
	.zero		1


	//   ....[33]....
        /*0298*/ 	.word	0x00000460
        /*029c*/ 	.word	0x000000ff
        /*02a0*/ 	.word	0x00000110
        /*02a4*/ 	.short	0x0100
        /*02a6*/ 	.byte	0x08
	.zero		1


	//   ....[34]....
        /*02a8*/ 	.word	0x00000470
        /*02ac*/ 	.word	0x000000ff
        /*02b0*/ 	.word	0x00000088
        /*02b4*/ 	.short	0x0100
        /*02b6*/ 	.byte	0x08
	.zero		1


	//   ....[35]....
        /*02b8*/ 	.word	0x00000480
        /*02bc*/ 	.word	0x000000ff
        /*02c0*/ 	.word	0x00000118
        /*02c4*/ 	.short	0x0100
        /*02c6*/ 	.byte	0x08
	.zero		1


	//   ....[36]....
        /*02c8*/ 	.word	0x000008e0
        /*02cc*/ 	.word	0x000000ff
        /*02d0*/ 	.word	0x00000130
        /*02d4*/ 	.short	0x0100
        /*02d6*/ 	.byte	0x06
	.zero		1


	//   ....[37]....
        /*02d8*/ 	.word	0x00000970
        /*02dc*/ 	.word	0x000000ff
        /*02e0*/ 	.word	0x00000138
        /*02e4*/ 	.short	0x0100
        /*02e6*/ 	.byte	0x06
	.zero		1


	//   ....[38]....
        /*02e8*/ 	.word	0x000016b0
        /*02ec*/ 	.word	0x00000003
        /*02f0*/ 	.word	0x00000000
        /*02f4*/ 	.short	0x010a
        /*02f6*/ 	.byte	0x3f
	.zero		1


	//   ....[39]....
        /*02f8*/ 	.word	0x000016f0
        /*02fc*/ 	.word	0x00000003
        /*0300*/ 	.word	0x00000000
        /*0304*/ 	.short	0x010a
        /*0306*/ 	.byte	0x3f
	.zero		1


	//   ....[40]....
        /*0308*/ 	.word	0x00001950
        /*030c*/ 	.word	0x00000005
        /*0310*/ 	.word	0x00000000
        /*0314*/ 	.short	0x010a
        /*0316*/ 	.byte	0x3f
	.zero		1


	//   ....[41]....
        /*0318*/ 	.word	0x00001990
        /*031c*/ 	.word	0x00000005
        /*0320*/ 	.word	0x00000000
        /*0324*/ 	.short	0x010a
        /*0326*/ 	.byte	0x3f
	.zero		1


	//   ....[42]....
        /*0328*/ 	.word	0x00001a80
        /*032c*/ 	.word	0x00000005
        /*0330*/ 	.word	0x00000000
        /*0334*/ 	.short	0x0101
        /*0336*/ 	.byte	0x3f
	.zero		1


	//   ....[43]....
        /*0338*/ 	.word	0x00001ca0
        /*033c*/ 	.word	0x00000003
        /*0340*/ 	.word	0x00000000
        /*0344*/ 	.short	0x0101
        /*0346*/ 	.byte	0x3f
	.zero		1


	//   ....[44]....
        /*0348*/ 	.word	0x00009290
        /*034c*/ 	.word	0x0000000e
        /*0350*/ 	.word	0x00000090
        /*0354*/ 	.short	0x010a
        /*0356*/ 	.byte	0x3f
	.zero		1


	//   ....[45]....
        /*0358*/ 	.word	0x00009610
        /*035c*/ 	.word	0x00000006
        /*0360*/ 	.word	0x00000138
        /*0364*/ 	.short	0x0101
        /*0366*/ 	.byte	0x3f
	.zero		1


	//   ....[46]....
        /*0368*/ 	.word	0x00009d40
        /*036c*/ 	.word	0x00000007
        /*0370*/ 	.word	0x00000000
        /*0374*/ 	.short	0x010a
        /*0376*/ 	.byte	0x3f
	.zero		1


	//   ....[47]....
        /*0378*/ 	.word	0x00009dc0
        /*037c*/ 	.word	0x00000009
        /*0380*/ 	.word	0x00000000
        /*0384*/ 	.short	0x010a
        /*0386*/ 	.byte	0x3f
	.zero		1


	//   ....[48]....
        /*0388*/ 	.word	0x00009e50
        /*038c*/ 	.word	0x00000006
        /*0390*/ 	.word	0x00000000
        /*0394*/ 	.short	0x010a
        /*0396*/ 	.byte	0x3f
	.zero		1


	//   ....[49]....
        /*0398*/ 	.word	0x00009ee0
        /*039c*/ 	.word	0x00000009
        /*03a0*/ 	.word	0x00000000
        /*03a4*/ 	.short	0x010a
        /*03a6*/ 	.byte	0x3f
	.zero		1


	//   ....[50]....
        /*03a8*/ 	.word	0x00009f70
        /*03ac*/ 	.word	0x00000006
        /*03b0*/ 	.word	0x00000000
        /*03b4*/ 	.short	0x010a
        /*03b6*/ 	.byte	0x3f
	.zero		1


	//   ....[51]....
        /*03b8*/ 	.word	0x0000a000
        /*03bc*/ 	.word	0x00000009
        /*03c0*/ 	.word	0x00000000
        /*03c4*/ 	.short	0x010a
        /*03c6*/ 	.byte	0x3f
	.zero		1


	//   ....[52]....
        /*03c8*/ 	.word	0x0000a090
        /*03cc*/ 	.word	0x00000006
        /*03d0*/ 	.word	0x00000000
        /*03d4*/ 	.short	0x010a
        /*03d6*/ 	.byte	0x3f
	.zero		1


	//   ....[53]....
        /*03d8*/ 	.word	0x0000a120
        /*03dc*/ 	.word	0x00000009
        /*03e0*/ 	.word	0x00000000
        /*03e4*/ 	.short	0x010a
        /*03e6*/ 	.byte	0x3f
	.zero		1


	//   ....[54]....
        /*03e8*/ 	.word	0x0000a1b0
        /*03ec*/ 	.word	0x00000006
        /*03f0*/ 	.word	0x00000000
        /*03f4*/ 	.short	0x010a
        /*03f6*/ 	.byte	0x3f
	.zero		1


	//   ....[55]....
        /*03f8*/ 	.word	0x0000a240
        /*03fc*/ 	.word	0x00000009
        /*0400*/ 	.word	0x00000000
        /*0404*/ 	.short	0x010a
        /*0406*/ 	.byte	0x3f
	.zero		1


	//   ....[56]....
        /*0408*/ 	.word	0x0000a2d0
        /*040c*/ 	.word	0x00000006
        /*0410*/ 	.word	0x00000000
        /*0414*/ 	.short	0x010a
        /*0416*/ 	.byte	0x3f
	.zero		1


	//   ....[57]....
        /*0418*/ 	.word	0x0000a360
        /*041c*/ 	.word	0x00000009
        /*0420*/ 	.word	0x00000000
        /*0424*/ 	.short	0x010a
        /*0426*/ 	.byte	0x3f
	.zero		1


	//   ....[58]....
        /*0428*/ 	.word	0x0000a3f0
        /*042c*/ 	.word	0x00000006
        /*0430*/ 	.word	0x00000000
        /*0434*/ 	.short	0x010a
        /*0436*/ 	.byte	0x3f
	.zero		1


	//   ....[59]....
        /*0438*/ 	.word	0x0000a480
        /*043c*/ 	.word	0x00000009
        /*0440*/ 	.word	0x00000000
        /*0444*/ 	.short	0x010a
        /*0446*/ 	.byte	0x3f
	.zero		1


	//   ....[60]....
        /*0448*/ 	.word	0x0000a510
        /*044c*/ 	.word	0x00000006
        /*0450*/ 	.word	0x00000000
        /*0454*/ 	.short	0x010a
        /*0456*/ 	.byte	0x3f
	.zero		1


	//   ....[61]....
        /*0458*/ 	.word	0x0000a5a0
        /*045c*/ 	.word	0x00000009
        /*0460*/ 	.word	0x00000000
        /*0464*/ 	.short	0x010a
        /*0466*/ 	.byte	0x3f
	.zero		1


	//   ....[62]....
        /*0468*/ 	.word	0x0000a630
        /*046c*/ 	.word	0x00000006
        /*0470*/ 	.word	0x00000000
        /*0474*/ 	.short	0x010a
        /*0476*/ 	.byte	0x3f
	.zero		1


	//   ....[63]....
        /*0478*/ 	.word	0x0000a6c0
        /*047c*/ 	.word	0x00000003
        /*0480*/ 	.word	0x00000000
        /*0484*/ 	.short	0x010a
        /*0486*/ 	.byte	0x3f
	.zero		1


	//   ....[64]....
        /*0488*/ 	.word	0x0000a720
        /*048c*/ 	.word	0x00000003
        /*0490*/ 	.word	0x00000000
        /*0494*/ 	.short	0x010a
        /*0496*/ 	.byte	0x3f
	.zero		1


	//   ....[65]....
        /*0498*/ 	.word	0x0000a770
        /*049c*/ 	.word	0x00000005
        /*04a0*/ 	.word	0x00000000
        /*04a4*/ 	.short	0x010a
        /*04a6*/ 	.byte	0x3f
	.zero		1


	//   ....[66]....
        /*04a8*/ 	.word	0x0000a840
        /*04ac*/ 	.word	0x0000000e
        /*04b0*/ 	.word	0x00000090
        /*04b4*/ 	.short	0x010a
        /*04b6*/ 	.byte	0x3f
	.zero		1


	//   ....[67]....
        /*04b8*/ 	.word	0x0000a910
        /*04bc*/ 	.word	0x00000007
        /*04c0*/ 	.word	0x00000000
        /*04c4*/ 	.short	0x010a
        /*04c6*/ 	.byte	0x3f
	.zero		1


	//   ....[68]....
        /*04c8*/ 	.word	0x0000a960
        /*04cc*/ 	.word	0x00000009
        /*04d0*/ 	.word	0x00000000
        /*04d4*/ 	.short	0x010a
        /*04d6*/ 	.byte	0x3f
	.zero		1


	//   ....[69]....
        /*04d8*/ 	.word	0x0000a9b0
        /*04dc*/ 	.word	0x00000006
        /*04e0*/ 	.word	0x00000000
        /*04e4*/ 	.short	0x010a
        /*04e6*/ 	.byte	0x3f
	.zero		1


	//   ....[70]....
        /*04e8*/ 	.word	0x0000aa00
        /*04ec*/ 	.word	0x00000009
        /*04f0*/ 	.word	0x00000000
        /*04f4*/ 	.short	0x010a
        /*04f6*/ 	.byte	0x3f
	.zero		1


	//   ....[71]....
        /*04f8*/ 	.word	0x0000aa50
        /*04fc*/ 	.word	0x00000006
        /*0500*/ 	.word	0x00000000
        /*0504*/ 	.short	0x010a
        /*0506*/ 	.byte	0x3f
	.zero		1


	//   ....[72]....
        /*0508*/ 	.word	0x0000aaa0
        /*050c*/ 	.word	0x00000009
        /*0510*/ 	.word	0x00000000
        /*0514*/ 	.short	0x010a
        /*0516*/ 	.byte	0x3f
	.zero		1


	//   ....[73]....
        /*0518*/ 	.word	0x0000aaf0
        /*051c*/ 	.word	0x00000006
        /*0520*/ 	.word	0x00000000
        /*0524*/ 	.short	0x010a
        /*0526*/ 	.byte	0x3f
	.zero		1


	//   ....[74]....
        /*0528*/ 	.word	0x0000ab40
        /*052c*/ 	.word	0x00000009
        /*0530*/ 	.word	0x00000000
        /*0534*/ 	.short	0x010a
        /*0536*/ 	.byte	0x3f
	.zero		1


	//   ....[75]....
        /*0538*/ 	.word	0x0000ab90
        /*053c*/ 	.word	0x00000006
        /*0540*/ 	.word	0x00000000
        /*0544*/ 	.short	0x010a
        /*0546*/ 	.byte	0x3f
	.zero		1


	//   ....[76]....
        /*0548*/ 	.word	0x0000abe0
        /*054c*/ 	.word	0x00000009
        /*0550*/ 	.word	0x00000000
        /*0554*/ 	.short	0x010a
        /*0556*/ 	.byte	0x3f
	.zero		1


	//   ....[77]....
        /*0558*/ 	.word	0x0000ac30
        /*055c*/ 	.word	0x00000006
        /*0560*/ 	.word	0x00000000
        /*0564*/ 	.short	0x010a
        /*0566*/ 	.byte	0x3f
	.zero		1


	//   ....[78]....
        /*0568*/ 	.word	0x0000ac80
        /*056c*/ 	.word	0x00000009
        /*0570*/ 	.word	0x00000000
        /*0574*/ 	.short	0x010a
        /*0576*/ 	.byte	0x3f
	.zero		1


	//   ....[79]....
        /*0578*/ 	.word	0x0000acd0
        /*057c*/ 	.word	0x00000006
        /*0580*/ 	.word	0x00000000
        /*0584*/ 	.short	0x010a
        /*0586*/ 	.byte	0x3f
	.zero		1


	//   ....[80]....
        /*0588*/ 	.word	0x0000ad20
        /*058c*/ 	.word	0x00000009
        /*0590*/ 	.word	0x00000000
        /*0594*/ 	.short	0x010a
        /*0596*/ 	.byte	0x3f
	.zero		1


	//   ....[81]....
        /*0598*/ 	.word	0x0000ad70
        /*059c*/ 	.word	0x00000006
        /*05a0*/ 	.word	0x00000000
        /*05a4*/ 	.short	0x010a
        /*05a6*/ 	.byte	0x3f
	.zero		1


	//   ....[82]....
        /*05a8*/ 	.word	0x0000adc0
        /*05ac*/ 	.word	0x00000009
        /*05b0*/ 	.word	0x00000000
        /*05b4*/ 	.short	0x010a
        /*05b6*/ 	.byte	0x3f
	.zero		1


	//   ....[83]....
        /*05b8*/ 	.word	0x0000ae10
        /*05bc*/ 	.word	0x00000006
        /*05c0*/ 	.word	0x00000000
        /*05c4*/ 	.short	0x010a
        /*05c6*/ 	.byte	0x3f
	.zero		1


	//----- nvinfo : EIATTR_NUM_MBARRIERS
	.align		4
.L_35:
        /*05c8*/ 	.byte	0x03, 0x38
        /*05ca*/ 	.short	0x0026


	//----- nvinfo : EIATTR_EXIT_INSTR_OFFSETS
	.align		4
        /*05cc*/ 	.byte	0x04, 0x1c
        /*05ce*/ 	.short	(.L_37 - .L_36)


	//   ....[0]....
.L_36:
        /*05d0*/ 	.word	0x00000b40


	//   ....[1]....
        /*05d4*/ 	.word	0x00001360


	//   ....[2]....
        /*05d8*/ 	.word	0x000088b0


	//   ....[3]....
        /*05dc*/ 	.word	0x00008e10


	//   ....[4]....
        /*05e0*/ 	.word	0x0000a710


	//----- nvinfo : EIATTR_MAX_THREADS
	.align		4
.L_37:
        /*05e4*/ 	.byte	0x04, 0x05
        /*05e6*/ 	.short	(.L_39 - .L_38)
.L_38:
        /*05e8*/ 	.word	0x00000180
        /*05ec*/ 	.word	0x00000001
        /*05f0*/ 	.word	0x00000001


	//----- nvinfo : EIATTR_CRS_STACK_SIZE
	.align		4
.L_39:
        /*05f4*/ 	.byte	0x04, 0x1e
        /*05f6*/ 	.short	(.L_41 - .L_40)
.L_40:
        /*05f8*/ 	.word	0x00000000


	//----- nvinfo : EIATTR_CBANK_PARAM_SIZE
	.align		4
.L_41:
        /*05fc*/ 	.byte	0x03, 0x19
        /*05fe*/ 	.short	0x0470


	//----- nvinfo : EIATTR_PARAM_CBANK
	.align		4
        /*0600*/ 	.byte	0x04, 0x0a
        /*0602*/ 	.short	(.L_43 - .L_42)
	.align		4
.L_42:
        /*0604*/ 	.word	index@(.nv.constant0._ZN7cutlass13device_kernelINS_4gemm6kernel13GemmUniversalIN4cute5tupleIJiiiiEEENS1_10collective13CollectiveMmaINS1_34MainloopSm90TmaGmmaWarpSpecializedILi18ENS5_IJNS4_1CILi2EEESB_NSA_ILi1EEEEEENS1_35KernelTmaWarpSpecializedCooperativeEEENS5_IJNSA_ILi128EEENSA_ILi256EEENSA_ILi32EEEEEEaNS5_IJlSC_lEEEaSK_NS4_8TiledMMAINS4_8MMA_AtomIJNS4_4SM904GMMA27MMA_64x256x32_S32S8S8_SS_TNEEEENS4_6LayoutINS5_IJSB_SC_SC_EEENS5_IJSC_NSA_ILi0EEEST_EEEEENS5_IJNS4_10UnderscoreESW_SW_EEEEENS4_23SM90_TMA_LOAD_MULTICASTENS4_14ComposedLayoutINS4_7SwizzleILi1ELi4ELi3EEENS4_18smem_ptr_flag_bitsILi8EEENSR_INS5_IJNSA_ILi8EEESI_EEENS5_IJSI_SC_EEEEEEEvNS4_8identityESZ_S19_vS1A_EENS_8epilogue10collective6detail29Sm90TmaWarpSpecializedAdapterINS1D_15DefaultEpilogueIaSK_SK_NS1C_6thread17LinearCombinationIaLi1EiiLNS1H_9ScaleType4KindE0ELNS_15FloatRoundStyleE2EaEENS1_15EpilogueDefaultEEEEEvvEEEEvNT_6ParamsE)
        /*0608*/ 	.short	0x0210
        /*060a*/ 	.short	0x0470


	//----- nvinfo : EIATTR_SW_WAR
	.align		4
.L_43:
        /*060c*/ 	.byte	0x04, 0x36
        /*060e*/ 	.short	(.L_45 - .L_44)
.L_44:
        /*0610*/ 	.word	0x00000008
.L_45:


//--------------------- .nv.callgraph             --------------------------
	.section	.nv.callgraph,"",@"SHT_CUDA_CALLGRAPH"
	.align	4
	.sectionentsize	8
	.align		4
        /*0000*/ 	.word	0x00000000
	.align		4
        /*0004*/ 	.word	0xffffffff
	.align		4
        /*0008*/ 	.word	index@(_ZN7cutlass13device_kernelINS_4gemm6kernel13GemmUniversalIN4cute5tupleIJiiiiEEENS1_10collective13CollectiveMmaINS1_34MainloopSm90TmaGmmaWarpSpecializedILi18ENS5_IJNS4_1CILi2EEESB_NSA_ILi1EEEEEENS1_35KernelTmaWarpSpecializedCooperativeEEENS5_IJNSA_ILi128EEENSA_ILi256EEENSA_ILi32EEEEEEaNS5_IJlSC_lEEEaSK_NS4_8TiledMMAINS4_8MMA_AtomIJNS4_4SM904GMMA27MMA_64x256x32_S32S8S8_SS_TNEEEENS4_6LayoutINS5_IJSB_SC_SC_EEENS5_IJSC_NSA_ILi0EEEST_EEEEENS5_IJNS4_10UnderscoreESW_SW_EEEEENS4_23SM90_TMA_LOAD_MULTICASTENS4_14ComposedLayoutINS4_7SwizzleILi1ELi4ELi3EEENS4_18smem_ptr_flag_bitsILi8EEENSR_INS5_IJNSA_ILi8EEESI_EEENS5_IJSI_SC_EEEEEEEvNS4_8identityESZ_S19_vS1A_EENS_8epilogue10collective6detail29Sm90TmaWarpSpecializedAdapterINS1D_15DefaultEpilogueIaSK_SK_NS1C_6thread17LinearCombinationIaLi1EiiLNS1H_9ScaleType4KindE0ELNS_15FloatRoundStyleE2EaEENS1_15EpilogueDefaultEEEEEvvEEEEvNT_6ParamsE)
	.align		4
        /*000c*/ 	.word	index@(__assertfail)
	.align		4
        /*0010*/ 	.word	0x00000000
	.align		4
        /*0014*/ 	.word	0xfffffffe
	.align		4
        /*0018*/ 	.word	0x00000000
	.align		4
        /*001c*/ 	.word	0xfffffffd
	.align		4
        /*0020*/ 	.word	0x00000000
	.align		4
        /*0024*/ 	.word	0xfffffffc


//--------------------- .nv.constant4             --------------------------
	.section	.nv.constant4,"a",@progbits
	.align	8
	.align		8
.nv.constant4:
        /*0000*/ 	.dword	__assertfail
	.align		8
        /*0008*/ 	.dword	__unnamed_1
	.align		8
        /*0010*/ 	.dword	_ZN39_INTERNAL_356c65a1_4_k_cu_201ba759_51614cuda3std3__45__cpo5beginE
	.align		8
        /*0018*/ 	.dword	_ZN39_INTERNAL_356c65a1_4_k_cu_201ba759_51614cuda3std3__45__cpo3endE
	.align		8
        /*0020*/ 	.dword	_ZN39_INTERNAL_356c65a1_4_k_cu_201ba759_51614cuda3std3__45__cpo6cbeginE
	.align		8
        /*0028*/ 	.dword	_ZN39_INTERNAL_356c65a1_4_k_cu_201ba759_51614cuda3std3__45__cpo4cendE
	.align		8
        /*0030*/ 	.dword	_ZN39_INTERNAL_356c65a1_4_k_cu_201ba759_51614cuda3std3__441_GLOBAL__N__356c65a1_4_k_cu_201ba759_51616ignoreE
	.align		8
        /*0038*/ 	.dword	_ZN39_INTERNAL_356c65a1_4_k_cu_201ba759_51614cuda3std3__419piecewise_constructE
	.align		8
        /*0040*/ 	.dword	_ZN39_INTERNAL_356c65a1_4_k_cu_201ba759_51614cuda3std3__48in_placeE
	.align		8
        /*0048*/ 	.dword	_ZN39_INTERNAL_356c65a1_4_k_cu_201ba759_51614cuda3std6ranges3__45__cpo4swapE
	.align		8
        /*0050*/ 	.dword	_ZN39_INTERNAL_356c65a1_4_k_cu_201ba759_51614cuda3std6ranges3__45__cpo9iter_moveE
	.align		8
        /*0058*/ 	.dword	_ZN39_INTERNAL_356c65a1_4_k_cu_201ba759_51614cute7productE
	.align		8
        /*0060*/ 	.dword	_ZN39_INTERNAL_356c65a1_4_k_cu_201ba759_51614cute1_E
	.align		8
        /*0068*/ 	.dword	$str$22
	.align		8
        /*0070*/ 	.dword	$str$23


//--------------------- .text._ZN7cutlass13device_kernelINS_4gemm6kernel13GemmUniversalIN4cute5tupleIJiiiiEEENS1_10collective13CollectiveMmaINS1_34MainloopSm90TmaGmmaWarpSpecializedILi18ENS5_IJNS4_1CILi2EEESB_NSA_ILi1EEEEEENS1_35KernelTmaWarpSpecializedCooperativeEEENS5_IJNSA_ILi128EEENSA_ILi256EEENSA_ILi32EEEEEEaNS5_IJlSC_lEEEaSK_NS4_8TiledMMAINS4_8MMA_AtomIJNS4_4SM904GMMA27MMA_64x256x32_S32S8S8_SS_TNEEEENS4_6LayoutINS5_IJSB_SC_SC_EEENS5_IJSC_NSA_ILi0EEEST_EEEEENS5_IJNS4_10UnderscoreESW_SW_EEEEENS4_23SM90_TMA_LOAD_MULTICASTENS4_14ComposedLayoutINS4_7SwizzleILi1ELi4ELi3EEENS4_18smem_ptr_flag_bitsILi8EEENSR_INS5_IJNSA_ILi8EEESI_EEENS5_IJSI_SC_EEEEEEEvNS4_8identityESZ_S19_vS1A_EENS_8epilogue10collective6detail29Sm90TmaWarpSpecializedAdapterINS1D_15DefaultEpilogueIaSK_SK_NS1C_6thread17LinearCombinationIaLi1EiiLNS1H_9ScaleType4KindE0ELNS_15FloatRoundStyleE2EaEENS1_15EpilogueDefaultEEEEEvvEEEEvNT_6ParamsE --------------------------
	.section	.text._ZN7cutlass13device_kernelINS_4gemm6kernel13GemmUniversalIN4cute5tupleIJiiiiEEENS1_10collective13CollectiveMmaINS1_34MainloopSm90TmaGmmaWarpSpecializedILi18ENS5_IJNS4_1CILi2EEESB_NSA_ILi1EEEEEENS1_35KernelTmaWarpSpecializedCooperativeEEENS5_IJNSA_ILi128EEENSA_ILi256EEENSA_ILi32EEEEEEaNS5_IJlSC_lEEEaSK_NS4_8TiledMMAINS4_8MMA_AtomIJNS4_4SM904GMMA27MMA_64x256x32_S32S8S8_SS_TNEEEENS4_6LayoutINS5_IJSB_SC_SC_EEENS5_IJSC_NSA_ILi0EEEST_EEEEENS5_IJNS4_10UnderscoreESW_SW_EEEEENS4_23SM90_TMA_LOAD_MULTICASTENS4_14ComposedLayoutINS4_7SwizzleILi1ELi4ELi3EEENS4_18smem_ptr_flag_bitsILi8EEENSR_INS5_IJNSA_ILi8EEESI_EEENS5_IJSI_SC_EEEEEEEvNS4_8identityESZ_S19_vS1A_EENS_8epilogue10collective6detail29Sm90TmaWarpSpecializedAdapterINS1D_15DefaultEpilogueIaSK_SK_NS1C_6thread17LinearCombinationIaLi1EiiLNS1H_9ScaleType4KindE0ELNS_15FloatRoundStyleE2EaEENS1_15EpilogueDefaultEEEEEvvEEEEvNT_6ParamsE,"ax",@progbits
	.align	128
.text._ZN7cutlass13device_kernelINS_4gemm6kernel13GemmUniversalIN4cute5tupleIJiiiiEEENS1_10collective13CollectiveMmaINS1_34MainloopSm90TmaGmmaWarpSpecializedILi18ENS5_IJNS4_1CILi2EEESB_NSA_ILi1EEEEEENS1_35KernelTmaWarpSpecializedCooperativeEEENS5_IJNSA_ILi128EEENSA_ILi256EEENSA_ILi32EEEEEEaNS5_IJlSC_lEEEaSK_NS4_8TiledMMAINS4_8MMA_AtomIJNS4_4SM904GMMA27MMA_64x256x32_S32S8S8_SS_TNEEEENS4_6LayoutINS5_IJSB_SC_SC_EEENS5_IJSC_NSA_ILi0EEEST_EEEEENS5_IJNS4_10UnderscoreESW_SW_EEEEENS4_23SM90_TMA_LOAD_MULTICASTENS4_14ComposedLayoutINS4_7SwizzleILi1ELi4ELi3EEENS4_18smem_ptr_flag_bitsILi8EEENSR_INS5_IJNSA_ILi8EEESI_EEENS5_IJSI_SC_EEEEEEEvNS4_8identityESZ_S19_vS1A_EENS_8epilogue10collective6detail29Sm90TmaWarpSpecializedAdapterINS1D_15DefaultEpilogueIaSK_SK_NS1C_6thread17LinearCombinationIaLi1EiiLNS1H_9ScaleType4KindE0ELNS_15FloatRoundStyleE2EaEENS1_15EpilogueDefaultEEEEEvvEEEEvNT_6ParamsE:
        .type           _ZN7cutlass13device_kernelINS_4gemm6kernel13GemmUniversalIN4cute5tupleIJiiiiEEENS1_10collective13CollectiveMmaINS1_34MainloopSm90TmaGmmaWarpSpecializedILi18ENS5_IJNS4_1CILi2EEESB_NSA_ILi1EEEEEENS1_35KernelTmaWarpSpecializedCooperativeEEENS5_IJNSA_ILi128EEENSA_ILi256EEENSA_ILi32EEEEEEaNS5_IJlSC_lEEEaSK_NS4_8TiledMMAINS4_8MMA_AtomIJNS4_4SM904GMMA27MMA_64x256x32_S32S8S8_SS_TNEEEENS4_6LayoutINS5_IJSB_SC_SC_EEENS5_IJSC_NSA_ILi0EEEST_EEEEENS5_IJNS4_10UnderscoreESW_SW_EEEEENS4_23SM90_TMA_LOAD_MULTICASTENS4_14ComposedLayoutINS4_7SwizzleILi1ELi4ELi3EEENS4_18smem_ptr_flag_bitsILi8EEENSR_INS5_IJNSA_ILi8EEESI_EEENS5_IJSI_SC_EEEEEEEvNS4_8identityESZ_S19_vS1A_EENS_8epilogue10collective6detail29Sm90TmaWarpSpecializedAdapterINS1D_15DefaultEpilogueIaSK_SK_NS1C_6thread17LinearCombinationIaLi1EiiLNS1H_9ScaleType4KindE0ELNS_15FloatRoundStyleE2EaEENS1_15EpilogueDefaultEEEEEvvEEEEvNT_6ParamsE,@function
        .size           _ZN7cutlass13device_kernelINS_4gemm6kernel13GemmUniversalIN4cute5tupleIJiiiiEEENS1_10collective13CollectiveMmaINS1_34MainloopSm90TmaGmmaWarpSpecializedILi18ENS5_IJNS4_1CILi2EEESB_NSA_ILi1EEEEEENS1_35KernelTmaWarpSpecializedCooperativeEEENS5_IJNSA_ILi128EEENSA_ILi256EEENSA_ILi32EEEEEEaNS5_IJlSC_lEEEaSK_NS4_8TiledMMAINS4_8MMA_AtomIJNS4_4SM904GMMA27MMA_64x256x32_S32S8S8_SS_TNEEEENS4_6LayoutINS5_IJSB_SC_SC_EEENS5_IJSC_NSA_ILi0EEEST_EEEEENS5_IJNS4_10UnderscoreESW_SW_EEEEENS4_23SM90_TMA_LOAD_MULTICASTENS4_14ComposedLayoutINS4_7SwizzleILi1ELi4ELi3EEENS4_18smem_ptr_flag_bitsILi8EEENSR_INS5_IJNSA_ILi8EEESI_EEENS5_IJSI_SC_EEEEEEEvNS4_8identityESZ_S19_vS1A_EENS_8epilogue10collective6detail29Sm90TmaWarpSpecializedAdapterINS1D_15DefaultEpilogueIaSK_SK_NS1C_6thread17LinearCombinationIaLi1EiiLNS1H_9ScaleType4KindE0ELNS_15FloatRoundStyleE2EaEENS1_15EpilogueDefaultEEEEEvvEEEEvNT_6ParamsE,(.L_x_360 - _ZN7cutlass13device_kernelINS_4gemm6kernel13GemmUniversalIN4cute5tupleIJiiiiEEENS1_10collective13CollectiveMmaINS1_34MainloopSm90TmaGmmaWarpSpecializedILi18ENS5_IJNS4_1CILi2EEESB_NSA_ILi1EEEEEENS1_35KernelTmaWarpSpecializedCooperativeEEENS5_IJNSA_ILi128EEENSA_ILi256EEENSA_ILi32EEEEEEaNS5_IJlSC_lEEEaSK_NS4_8TiledMMAINS4_8MMA_AtomIJNS4_4SM904GMMA27MMA_64x256x32_S32S8S8_SS_TNEEEENS4_6LayoutINS5_IJSB_SC_SC_EEENS5_IJSC_NSA_ILi0EEEST_EEEEENS5_IJNS4_10UnderscoreESW_SW_EEEEENS4_23SM90_TMA_LOAD_MULTICASTENS4_14ComposedLayoutINS4_7SwizzleILi1ELi4ELi3EEENS4_18smem_ptr_flag_bitsILi8EEENSR_INS5_IJNSA_ILi8EEESI_EEENS5_IJSI_SC_EEEEEEEvNS4_8identityESZ_S19_vS1A_EENS_8epilogue10collective6detail29Sm90TmaWarpSpecializedAdapterINS1D_15DefaultEpilogueIaSK_SK_NS1C_6thread17LinearCombinationIaLi1EiiLNS1H_9ScaleType4KindE0ELNS_15FloatRoundStyleE2EaEENS1_15EpilogueDefaultEEEEEvvEEEEvNT_6ParamsE)
        .other          _ZN7cutlass13device_kernelINS_4gemm6kernel13GemmUniversalIN4cute5tupleIJiiiiEEENS1_10collective13CollectiveMmaINS1_34MainloopSm90TmaGmmaWarpSpecializedILi18ENS5_IJNS4_1CILi2EEESB_NSA_ILi1EEEEEENS1_35KernelTmaWarpSpecializedCooperativeEEENS5_IJNSA_ILi128EEENSA_ILi256EEENSA_ILi32EEEEEEaNS5_IJlSC_lEEEaSK_NS4_8TiledMMAINS4_8MMA_AtomIJNS4_4SM904GMMA27MMA_64x256x32_S32S8S8_SS_TNEEEENS4_6LayoutINS5_IJSB_SC_SC_EEENS5_IJSC_NSA_ILi0EEEST_EEEEENS5_IJNS4_10UnderscoreESW_SW_EEEEENS4_23SM90_TMA_LOAD_MULTICASTENS4_14ComposedLayoutINS4_7SwizzleILi1ELi4ELi3EEENS4_18smem_ptr_flag_bitsILi8EEENSR_INS5_IJNSA_ILi8EEESI_EEENS5_IJSI_SC_EEEEEEEvNS4_8identityESZ_S19_vS1A_EENS_8epilogue10collective6detail29Sm90TmaWarpSpecializedAdapterINS1D_15DefaultEpilogueIaSK_SK_NS1C_6thread17LinearCombinationIaLi1EiiLNS1H_9ScaleType4KindE0ELNS_15FloatRoundStyleE2EaEENS1_15EpilogueDefaultEEEEEvvEEEEvNT_6ParamsE,@"STO_CUDA_ENTRY STV_DEFAULT"
_ZN7cutlass13device_kernelINS_4gemm6kernel13GemmUniversalIN4cute5tupleIJiiiiEEENS1_10collective13CollectiveMmaINS1_34MainloopSm90TmaGmmaWarpSpecializedILi18ENS5_IJNS4_1CILi2EEESB_NSA_ILi1EEEEEENS1_35KernelTmaWarpSpecializedCooperativeEEENS5_IJNSA_ILi128EEENSA_ILi256EEENSA_ILi32EEEEEEaNS5_IJlSC_lEEEaSK_NS4_8TiledMMAINS4_8MMA_AtomIJNS4_4SM904GMMA27MMA_64x256x32_S32S8S8_SS_TNEEEENS4_6LayoutINS5_IJSB_SC_SC_EEENS5_IJSC_NSA_ILi0EEEST_EEEEENS5_IJNS4_10UnderscoreESW_SW_EEEEENS4_23SM90_TMA_LOAD_MULTICASTENS4_14ComposedLayoutINS4_7SwizzleILi1ELi4ELi3EEENS4_18smem_ptr_flag_bitsILi8EEENSR_INS5_IJNSA_ILi8EEESI_EEENS5_IJSI_SC_EEEEEEEvNS4_8identityESZ_S19_vS1A_EENS_8epilogue10collective6detail29Sm90TmaWarpSpecializedAdapterINS1D_15DefaultEpilogueIaSK_SK_NS1C_6thread17LinearCombinationIaLi1EiiLNS1H_9ScaleType4KindE0ELNS_15FloatRoundStyleE2EaEENS1_15EpilogueDefaultEEEEEvvEEEEvNT_6ParamsE:
[----:B------:R-:W0:Y:S01]  /*0000*/  LDC R1, c[0x0][0x28] ;  /* 0x00000a00ff017b82 */ /* 0x000e220000000800 */
[----:B------:R-:W1:Y:S01]  /*0010*/  S2R R18, SR_TID.X ;  /* 0x0000000000127919 */ /* 0x000e620000002100 */
[----:B------:R-:W-:Y:S01]  /*0020*/  ELECT P0, URZ, PT ;  /* 0x00000000003f782f */ /* 0x000fe20003800000 */
[----:B------:R-:W-:Y:S01]  /*0030*/  BSSY B0, `(.L_x_0) ;  /* 0x000000f000007945 */ /* 0x000fe20003800000 */
[--C-:B-1----:R-:W-:Y:S02]  /*0040*/  SHF.R.U32.HI R0, RZ, 0x5, R18.reuse ;  /* 0x00000005ff007819 */ /* 0x102fe40000011612 */
[----:B------:R-:W-:-:S03]  /*0050*/  SHF.R.U32.HI R3, RZ, 0x7, R18 ;  /* 0x00000007ff037819 */ /* 0x000fc60000011612 */
[----:B------:R-:W1:Y:S04]  /*0060*/  SHFL.IDX PT, R2, R0, RZ, 0x1f ;  /* 0x00001fff00027589 */ /* 0x000e6800000e0000 */
[----:B------:R2:W3:Y:S01]  /*0070*/  SHFL.IDX PT, R5, R3, RZ, 0x1f ;  /* 0x00001fff03057589 */ /* 0x0004e200000e0000 */
[----:B-1----:R-:W-:-:S13]  /*0080*/  ISETP.NE.OR P0, PT, R2, RZ, !P0 ;  /* 0x000000ff0200720c */ /* 0x002fda0004705670 */
[----:B0-23--:R-:W-:Y:S05]  /*0090*/  @P0 BRA `(.L_x_1) ;  /* 0x0000000000200947 */ /* 0x00dfea0003800000 */
[----:B------:R-:W-:Y:S02]  /*00a0*/  ULDC.64 UR4, c[0x0][0x198] ;  /* 0x0000660000047ab9 */ /* 0x000fe40000000a00 */
[----:B------:R-:W-:Y:S02]  /*00b0*/  UIADD3 UR6, UP0, UR4, 0xf0, URZ ;  /* 0x000000f004067890 */ /* 0x000fe4000ff1e03f */
[----:B------:R-:W-:Y:S02]  /*00c0*/  UIADD3 UR4, UP1, UR4, 0x1f0, URZ ;  /* 0x000001f004047890 */ /* 0x000fe4000ff3e03f */
[----:B------:R-:W-:Y:S02]  /*00d0*/  UIADD3.X UR7, URZ, UR5, URZ, UP0, !UPT ;  /* 0x000000053f077290 */ /* 0x000fe400087fe43f */
[----:B------:R-:W-:-:S07]  /*00e0*/  UIADD3.X UR5, URZ, UR5, URZ, UP1, !UPT ;  /* 0x000000053f057290 */ /* 0x000fce0008ffe43f */
[----:B------:R0:W-:Y:S02]  /*00f0*/  UTMACCTL.PF [UR6] ;  /* 0x00000000060079b9 */ /* 0x0001e40008040000 */
[----:B------:R0:W-:Y:S02]  /*0100*/  UTMACCTL.PF [UR4] ;  /* 0x00000000040079b9 */ /* 0x0001e40008040000 */
[----:B0-----:R-:W-:Y:S01]  /*0110*/  NOP ;  /* 0x0000000000007918 */ /* 0x001fe20000000000 */
.L_x_1:
[----:B------:R-:W-:Y:S05]  /*0120*/  BSYNC B0 ;  /* 0x0000000000007941 */ /* 0x000fea0003800000 */
.L_x_0:
[----:B------:R-:W0:Y:S02]  /*0130*/  SHFL.IDX PT, R3, R0, RZ, 0x1f ;  /* 0x00001fff00037589 */ /* 0x000e2400000e0000 */
[----:B0-----:R-:W-:-:S13]  /*0140*/  ISETP.NE.AND P0, PT, R3, RZ, PT ;  /* 0x000000ff0300720c */ /* 0x001fda0003f05270 */
[----:B------:R-:W-:Y:S05]  /*0150*/  @P0 BRA `(.L_x_2) ;  /* 0x0000000000d40947 */ /* 0x000fea0003800000 */
[----:B------:R-:W-:Y:S01]  /*0160*/  ELECT P0, URZ, PT ;  /* 0x00000000003f782f */ /* 0x000fe20003800000 */
[----:B------:R-:W-:-:S12]  /*0170*/  BSSY B0, `(.L_x_2) ;  /* 0x0000033000007945 */ /* 0x000fd80003800000 */
[----:B------:R-:W-:Y:S05]  /*0180*/  @!P0 BRA `(.L_x_3) ;  /* 0x0000000000c48947 */ /* 0x000fea0003800000 */
[----:B------:R-:W0:Y:S01]  /*0190*/  S2UR UR8, SR_CgaCtaId ;  /* 0x00000000000879c3 */ /* 0x000e220000008800 */
[----:B------:R-:W-:Y:S01]  /*01a0*/  UMOV UR4, 0x400 ;  /* 0x0000040000047882 */ /* 0x000fe20000000000 */
[----:B------:R-:W-:Y:S01]  /*01b0*/  UMOV UR5, 0x1 ;  /* 0x0000000100057882 */ /* 0x000fe20000000000 */
[----:B------:R-:W-:Y:S02]  /*01c0*/  UMOV UR6, 0x6 ;  /* 0x0000000600067882 */ /* 0x000fe40000000000 */
[----:B------:R-:W-:-:S04]  /*01d0*/  UIADD3 UR6, -UR6, 0x100000, URZ ;  /* 0x0010000006067890 */ /* 0x000fc8000fffe13f */
[----:B------:R-:W-:Y:S02]  /*01e0*/  USHF.L.U32 UR7, UR6, 0xb, URZ ;  /* 0x0000000b06077899 */ /* 0x000fe4000800063f */
[----:B------:R-:W-:Y:S02]  /*01f0*/  USHF.L.U32 UR6, UR6, 0x1, URZ ;  /* 0x0000000106067899 */ /* 0x000fe4000800063f */
[----:B0-----:R-:W-:Y:S02]  /*0200*/  ULEA UR8, UR8, UR4, 0x18 ;  /* 0x0000000408087291 */ /* 0x001fe4000f8ec03f */
[----:B------:R-:W-:-:S04]  /*0210*/  UIADD3 UR4, -UR5, 0x100000, URZ ;  /* 0x0010000005047890 */ /* 0x000fc8000fffe13f */
[----:B------:R-:W-:Y:S02]  /*0220*/  USHF.L.U32 UR5, UR4, 0xb, URZ ;  /* 0x0000000b04057899 */ /* 0x000fe4000800063f */
[----:B------:R-:W-:Y:S01]  /*0230*/  USHF.L.U32 UR4, UR4, 0x1, URZ ;  /* 0x0000000104047899 */ /* 0x000fe2000800063f */
[----:B------:R-:W0:Y:S11]  /*0240*/  FENCE.VIEW.ASYNC.S ;  /* 0x00000000000073c6 */ /* 0x000e360000000000 */
[----:B0-----:R0:W1:Y:S01]  /*0250*/  SYNCS.EXCH.64 URZ, [UR8], UR4 ;  /* 0x00000004083f75b2 */ /* 0x0010620008000100 */
[----:B------:R0:W2:Y:S01]  /*0260*/  SYNCS.EXCH.64 URZ, [UR8+0x90], UR6 ;  /* 0x00009006083f75b2 */ /* 0x0000a20008000100 */
[----:B------:R0:W3:Y:S01]  /*0270*/  SYNCS.EXCH.64 URZ, [UR8+0x8], UR4 ;  /* 0x00000804083f75b2 */ /* 0x0000e20008000100 */
[----:B------:R0:W4:Y:S01]  /*0280*/  SYNCS.EXCH.64 URZ, [UR8+0x98], UR6 ;  /* 0x00009806083f75b2 */ /* 0x0001220008000100 */
[----:B------:R0:W0:Y:S01]  /*0290*/  SYNCS.EXCH.64 URZ, [UR8+0x10], UR4 ;  /* 0x00001004083f75b2 */ /* 0x0000220008000100 */
        /* <DEDUP_REMOVED lines=31> */
[----:B-1234-:R-:W-:Y:S01]  /*0490*/  NOP ;  /* 0x0000000000007918 */ /* 0x01efe20000000000 */
.L_x_3:
[----:B0-----:R-:W-:Y:S05]  /*04a0*/  BSYNC B0 ;  /* 0x0000000000007941 */ /* 0x001fea0003800000 */
.L_x_2:
[----:B------:R-:W-:Y:S01]  /*04b0*/  SHF.R.S32.HI R7, RZ, 0x1f, R18 ;  /* 0x0000001fff077819 */ /* 0x000fe20000011412 */
[----:B------:R-:W0:Y:S01]  /*04c0*/  SHFL.IDX PT, R0, R0, RZ, 0x1f ;  /* 0x00001fff00007589 */ /* 0x000e2200000e0000 */
[----:B------:R-:W1:Y:S01]  /*04d0*/  S2UR UR8, SR_CTAID.X ;  /* 0x00000000000879c3 */ /* 0x000e620000002500 */
[----:B------:R-:W-:Y:S02]  /*04e0*/  ELECT P0, URZ, PT ;  /* 0x00000000003f782f */ /* 0x000fe40003800000 */
[----:B------:R-:W-:Y:S01]  /*04f0*/  LEA.HI R7, R7, R18, RZ, 0x7 ;  /* 0x0000001207077211 */ /* 0x000fe200078f38ff */
[----:B------:R-:W2:Y:S01]  /*0500*/  S2R R4, SR_CTAID.Y ;  /* 0x0000000000047919 */ /* 0x000ea20000002600 */
[----:B------:R-:W-:Y:S01]  /*0510*/  SHF.R.S32.HI R8, RZ, 0x1f, R3 ;  /* 0x0000001fff087819 */ /* 0x000fe20000011403 */
[----:B------:R-:W-:Y:S01]  /*0520*/  ULDC UR4, c[0x0][0x150] ;  /* 0x0000540000047ab9 */ /* 0x000fe20000000800 */
[----:B------:R-:W-:Y:S01]  /*0530*/  LOP3.LUT R7, R7, 0xffffff80, RZ, 0xc0, !PT ;  /* 0xffffff8007077812 */ /* 0x000fe200078ec0ff */
[----:B------:R-:W-:Y:S01]  /*0540*/  NOP ;  /* 0x0000000000007918 */ /* 0x000fe20000000000 */
[----:B------:R-:W-:Y:S01]  /*0550*/  LEA.HI R8, R8, R3, RZ, 0x2 ;  /* 0x0000000308087211 */ /* 0x000fe200078f10ff */
[----:B------:R-:W3:Y:S01]  /*0560*/  LDC R10, c[0x0][0x144] ;  /* 0x00005100ff0a7b82 */ /* 0x000ee20000000800 */
[----:B------:R-:W-:Y:S01]  /*0570*/  NOP ;  /* 0x0000000000007918 */ /* 0x000fe20000000000 */
[----:B------:R-:W-:Y:S01]  /*0580*/  IMAD.IADD R6, R18, 0x1, -R7 ;  /* 0x0000000112067824 */ /* 0x000fe200078e0a07 */
[----:B------:R-:W-:Y:S01]  /*0590*/  LOP3.LUT R8, R8, 0x3ffffffc, RZ, 0xc0, !PT ;  /* 0x3ffffffc08087812 */ /* 0x000fe200078ec0ff */
[----:B------:R-:W-:Y:S01]  /*05a0*/  IMAD.MOV.U32 R23, RZ, RZ, 0x1 ;  /* 0x00000001ff177424 */ /* 0x000fe200078e00ff */
[----:B------:R-:W-:-:S02]  /*05b0*/  ISETP.NE.AND P3, PT, R5, RZ, PT ;  /* 0x000000ff0500720c */ /* 0x000fc40003f65270 */
[----:B------:R-:W-:Y:S01]  /*05c0*/  SHF.R.S32.HI R7, RZ, 0x1f, R6 ;  /* 0x0000001fff077819 */ /* 0x000fe20000011406 */
[----:B------:R-:W-:Y:S01]  /*05d0*/  IMAD.IADD R8, R3, 0x1, -R8 ;  /* 0x0000000103087824 */ /* 0x000fe200078e0a08 */
[----:B------:R-:W4:Y:S02]  /*05e0*/  LDC R13, c[0x0][0x140] ;  /* 0x00005000ff0d7b82 */ /* 0x000f240000000800 */
[----:B------:R-:W-:Y:S02]  /*05f0*/  LEA.HI R7, R7, R6, RZ, 0x3 ;  /* 0x0000000607077211 */ /* 0x000fe400078f18ff */
[----:B0-----:R-:W-:Y:S02]  /*0600*/  ISETP.NE.OR P0, PT, R0, RZ, !P0 ;  /* 0x000000ff0000720c */ /* 0x001fe40004705670 */
[--C-:B------:R-:W-:Y:S02]  /*0610*/  SHF.R.S32.HI R0, RZ, 0x3, R7.reuse ;  /* 0x00000003ff007819 */ /* 0x100fe40000011407 */
[----:B------:R-:W-:-:S02]  /*0620*/  SHF.R.S32.HI R7, RZ, 0x1f, R7 ;  /* 0x0000001fff077819 */ /* 0x000fc40000011407 */
[----:B-1----:R-:W-:Y:S02]  /*0630*/  I2FP.F32.U32 R9, UR8 ;  /* 0x0000000800097c45 */ /* 0x002fe40008201000 */
[----:B------:R-:W-:-:S03]  /*0640*/  LEA.HI R7, R7, R0, RZ, 0x2 ;  /* 0x0000000007077211 */ /* 0x000fc600078f10ff */
[----:B------:R-:W-:Y:S01]  /*0650*/  FMUL R9, R9, UR4 ;  /* 0x0000000409097c20 */ /* 0x000fe20008400000 */
[----:B------:R-:W-:Y:S01]  /*0660*/  LOP3.LUT R7, R7, 0xfffffffc, RZ, 0xc0, !PT ;  /* 0xfffffffc07077812 */ /* 0x000fe200078ec0ff */
[----:B------:R-:W-:Y:S01]  /*0670*/  VOTEU.ALL UP0, P0 ;  /* 0x00000000003f7886 */ /* 0x000fe20000000000 */
[----:B--2---:R-:W-:Y:S01]  /*0680*/  I2FP.F32.U32 R3, R4 ;  /* 0x0000000400037245 */ /* 0x004fe20000201000 */
[----:B------:R-:W-:Y:S01]  /*0690*/  ULDC UR4, c[0x0][0x154] ;  /* 0x0000550000047ab9 */ /* 0x000fe20000000800 */
[----:B------:R-:W-:Y:S01]  /*06a0*/  VOTEU.ALL UP1, P0 ;  /* 0x00000000003f7886 */ /* 0x000fe20000020000 */
[----:B------:R-:W0:Y:S01]  /*06b0*/  F2I.U32.TRUNC.NTZ R9, R9 ;  /* 0x0000000900097305 */ /* 0x000e22000020f000 */
[----:B------:R-:W-:Y:S01]  /*06c0*/  IMAD.IADD R7, R0, 0x1, -R7 ;  /* 0x0000000100077824 */ /* 0x000fe200078e0a07 */
[----:B------:R-:W1:Y:S01]  /*06d0*/  @!UP0 S2UR UR7, SR_CgaCtaId ;  /* 0x00000000000789c3 */ /* 0x000e620000008800 */
[----:B------:R-:W-:Y:S01]  /*06e0*/  FMUL R12, R3, UR4 ;  /* 0x00000004030c7c20 */ /* 0x000fe20008400000 */
[----:B------:R-:W-:Y:S01]  /*06f0*/  UMOV UR4, 0x20 ;  /* 0x0000002000047882 */ /* 0x000fe20000000000 */
[----:B------:R-:W-:Y:S01]  /*0700*/  IMAD R8, R8, 0x4, R7 ;  /* 0x0000000408087824 */ /* 0x000fe200078e0207 */
[----:B------:R-:W-:Y:S01]  /*0710*/  @!UP0 UMOV UR6, 0x400 ;  /* 0x0000040000068882 */ /* 0x000fe20000000000 */
[----:B------:R-:W-:-:S04]  /*0720*/  @!UP0 UIADD3 UR4, -UR4, 0x100000, URZ ;  /* 0x0010000004048890 */ /* 0x000fc8000fffe13f */
[----:B------:R-:W-:Y:S02]  /*0730*/  @!UP0 USHF.L.U32 UR5, UR4, 0xb, URZ ;  /* 0x0000000b04058899 */ /* 0x000fe4000800063f */
[----:B------:R-:W-:Y:S01]  /*0740*/  @!UP0 USHF.L.U32 UR4, UR4, 0x1, URZ ;  /* 0x0000000104048899 */ /* 0x000fe2000800063f */
[----:B----4-:R-:W-:Y:S01]  /*0750*/  ISETP.EQ.U32.AND P2, PT, R13, 0x1, PT ;  /* 0x000000010d00780c */ /* 0x010fe20003f42070 */
[----:B------:R-:W2:Y:S01]  /*0760*/  F2I.U32.TRUNC.NTZ R12, R12 ;  /* 0x0000000c000c7305 */ /* 0x000ea2000020f000 */
[----:B------:R-:W-:Y:S01]  /*0770*/  LEA.HI R0, R8, R8, RZ, 0x1 ;  /* 0x0000000808007211 */ /* 0x000fe200078f08ff */
[----:B------:R-:W4:Y:S03]  /*0780*/  LDC R7, c[0x0][0x148] ;  /* 0x00005200ff077b82 */ /* 0x000f260000000800 */
[----:B------:R-:W-:Y:S01]  /*0790*/  LOP3.LUT R11, R0, 0xfffffffe, RZ, 0xc0, !PT ;  /* 0xfffffffe000b7812 */ /* 0x000fe200078ec0ff */
[----:B0-----:R-:W-:Y:S01]  /*07a0*/  IMAD.MOV R15, RZ, RZ, -R9 ;  /* 0x000000ffff0f7224 */ /* 0x001fe200078e0a09 */
[----:B------:R-:W-:-:S03]  /*07b0*/  SHF.R.S32.HI R9, RZ, 0x1f, R2 ;  /* 0x0000001fff097819 */ /* 0x000fc60000011402 */
[----:B---3--:R-:W-:Y:S01]  /*07c0*/  IMAD R3, R10, R15, UR8 ;  /* 0x000000080a037e24 */ /* 0x008fe2000f8e020f */
[----:B------:R-:W-:Y:S01]  /*07d0*/  LEA.HI R9, R9, R2, RZ, 0x2 ;  /* 0x0000000209097211 */ /* 0x000fe200078f10ff */
[C---:B------:R-:W-:Y:S02]  /*07e0*/  IMAD.IADD R0, R8.reuse, 0x1, -R11 ;  /* 0x0000000108007824 */ /* 0x040fe400078e0a0b */
[----:B------:R-:W-:Y:S01]  /*07f0*/  IMAD.SHL.U32 R11, R8, 0x4, RZ ;  /* 0x00000004080b7824 */ /* 0x000fe200078e00ff */
[----:B------:R-:W-:Y:S01]  /*0800*/  LOP3.LUT R9, R9, 0xfffffffc, RZ, 0xc0, !PT ;  /* 0xfffffffc09097812 */ /* 0x000fe200078ec0ff */
[----:B--2---:R-:W-:Y:S01]  /*0810*/  IMAD.MOV R21, RZ, RZ, -R12 ;  /* 0x000000ffff157224 */ /* 0x004fe200078e0a0c */
[----:B------:R-:W-:Y:S01]  /*0820*/  ISETP.NE.AND P4, PT, R0, R3, PT ;  /* 0x000000030000720c */ /* 0x000fe20003f85270 */
[----:B-1----:R-:W-:Y:S01]  /*0830*/  @!UP0 ULEA UR6, UR7, UR6, 0x18 ;  /* 0x0000000607068291 */ /* 0x002fe2000f8ec03f */
[----:B------:R-:W-:Y:S01]  /*0840*/  LOP3.LUT R152, R8, 0xc, R11, 0x78, !PT ;  /* 0x0000000c08987812 */ /* 0x000fe200078e780b */
[----:B------:R-:W-:Y:S01]  /*0850*/  IMAD.IADD R0, R2, 0x1, -R9 ;  /* 0x0000000102007824 */ /* 0x000fe200078e0a09 */
[----:B------:R-:W-:Y:S01]  /*0860*/  VOTEU.ALL UP0, P0 ;  /* 0x00000000003f7886 */ /* 0x000fe20000000000 */
[----:B------:R-:W-:Y:S01]  /*0870*/  LOP3.LUT P0, RZ, R6, 0x7, RZ, 0xc0, !PT ;  /* 0x0000000706ff7812 */ /* 0x000fe2000780c0ff */
[----:B------:R-:W-:-:S02]  /*0880*/  VIADD R6, R5, 0xffffffff ;  /* 0xffffffff05067836 */ /* 0x000fc40000000000 */
[----:B------:R-:W-:Y:S01]  /*0890*/  ISETP.NE.AND P1, PT, R0, 0x3, PT ;  /* 0x000000030000780c */ /* 0x000fe20003f25270 */
[----:B----4-:R-:W-:Y:S01]  /*08a0*/  IMAD R9, R7, R21, R4 ;  /* 0x0000001507097224 */ /* 0x010fe200078e0204 */
[----:B------:R-:W-:Y:S02]  /*08b0*/  ISETP.LT.U32.AND P0, PT, R152, 0x4, !P0 ;  /* 0x000000049800780c */ /* 0x000fe40004701070 */
[----:B------:R-:W-:Y:S01]  /*08c0*/  ISETP.EQ.OR P1, PT, R0, RZ, !P1 ;  /* 0x000000ff0000720c */ /* 0x000fe20004f22670 */
[----:B------:R-:W0:Y:S02]  /*08d0*/  FENCE.VIEW.ASYNC.S ;  /* 0x00000000000073c6 */ /* 0x000e240000000000 */
[----:B0-----:R0:W1:Y:S01]  /*08e0*/  @!UP0 SYNCS.EXCH.64 URZ, [UR6+0x130], UR4 ;  /* 0x00013004063f85b2 */ /* 0x0010620008000100 */
[----:B------:R-:W-:Y:S02]  /*08f0*/  @P4 LEA.HI R2, R152, R152, RZ, 0x1 ;  /* 0x0000009898024211 */ /* 0x000fe400078f08ff */
[----:B------:R-:W-:-:S02]  /*0900*/  ISETP.EQ.AND P1, PT, R5, RZ, P1 ;  /* 0x000000ff0500720c */ /* 0x000fc40000f22270 */
[----:B------:R-:W-:Y:S02]  /*0910*/  @P4 SHF.R.S32.HI R2, RZ, 0x1, R2 ;  /* 0x00000001ff024819 */ /* 0x000fe40000011402 */
[----:B------:R-:W-:Y:S02]  /*0920*/  ISETP.GE.U32.AND P6, PT, R6, 0x2, PT ;  /* 0x000000020600780c */ /* 0x000fe40003fc6070 */
[----:B------:R-:W-:Y:S02]  /*0930*/  @P4 ISETP.NE.AND P5, PT, R2, R9, PT ;  /* 0x000000090200420c */ /* 0x000fe40003fa5270 */
[----:B------:R-:W-:Y:S02]  /*0940*/  SEL R2, RZ, 0x1, !P0 ;  /* 0x00000001ff027807 */ /* 0x000fe40004000000 */
[----:B------:R-:W-:Y:S02]  /*0950*/  @P4 SEL R23, RZ, 0x1, P5 ;  /* 0x00000001ff174807 */ /* 0x000fe40002800000 */
[----:B------:R-:W-:Y:S01]  /*0960*/  SEL R19, RZ, 0x1, !P1 ;  /* 0x00000001ff137807 */ /* 0x000fe20004800000 */
[----:B------:R0:W2:Y:S01]  /*0970*/  @!UP1 SYNCS.EXCH.64 URZ, [UR6+0x138], UR4 ;  /* 0x00013804063f95b2 */ /* 0x0000a20008000100 */
[----:B------:R-:W-:Y:S01]  /*0980*/  LOP3.LUT R23, R23, R2, RZ, 0xc0, !PT ;  /* 0x0000000217177212 */ /* 0x000fe200078ec0ff */
[----:B------:R-:W-:Y:S01]  /*0990*/  NOP ;  /* 0x0000000000007918 */ /* 0x000fe20000000000 */
[----:B------:R-:W-:Y:S01]  /*09a0*/  SEL R19, R19, 0x2, P6 ;  /* 0x0000000213137807 */ /* 0x000fe20003000000 */
[----:B------:R-:W-:Y:S06]  /*09b0*/  @!P2 BRA `(.L_x_4) ;  /* 0x000000000008a947 */ /* 0x000fec0003800000 */
[----:B-12---:R-:W-:Y:S01]  /*09c0*/  UCGABAR_ARV ;  /* 0x00000000000079c7 */ /* 0x006fe20008000000 */
[----:B------:R-:W-:Y:S05]  /*09d0*/  BRA `(.L_x_5) ;  /* 0x0000000000047947 */ /* 0x000fea0003800000 */
.L_x_4:
[----:B-12---:R-:W-:Y:S01]  /*09e0*/  NOP ;  /* 0x0000000000007918 */ /* 0x006fe20000000000 */
.L_x_5:
[----:B------:R-:W1:Y:S01]  /*09f0*/  LDC R2, c[0x0][0x65c] ;  /* 0x00019700ff027b82 */ /* 0x000e620000000800 */
[----:B------:R-:W-:Y:S02]  /*0a00*/  IMAD.U32 R8, RZ, RZ, UR8 ;  /* 0x00000008ff087e24 */ /* 0x000fe4000f8e00ff */
[----:B------:R-:W-:Y:S01]  /*0a10*/  IMAD.MOV.U32 R9, RZ, RZ, RZ ;  /* 0x000000ffff097224 */ /* 0x000fe200078e00ff */
[----:B-1----:R-:W-:-:S04]  /*0a20*/  ISETP.NE.AND P1, PT, R2, 0x1, PT ;  /* 0x000000010200780c */ /* 0x002fc80003f25270 */
[----:B------:R-:W-:-:S09]  /*0a30*/  P2R R5, PR, RZ, 0x2 ;  /* 0x00000002ff057803 */ /* 0x000fd20000000000 */
[----:B------:R-:W1:Y:S01]  /*0a40*/  @P1 LDC R17, c[0x0][0x10] ;  /* 0x00000400ff111b82 */ /* 0x000e620000000800 */
[----:B------:R-:W-:Y:S02]  /*0a50*/  @P1 IMAD.MOV.U32 R5, RZ, RZ, RZ ;  /* 0x000000ffff051224 */ /* 0x000fe400078e00ff */
[----:B------:R-:W-:-:S05]  /*0a60*/  @P1 IMAD.MOV.U32 R13, RZ, RZ, RZ ;  /* 0x000000ffff0d1224 */ /* 0x000fca00078e00ff */
[----:B------:R-:W2:Y:S01]  /*0a70*/  @!P1 LDC R11, c[0x0][0xc] ;  /* 0x00000300ff0b9b82 */ /* 0x000ea20000000800 */
[----:B-1----:R-:W-:-:S04]  /*0a80*/  @P1 IMAD.WIDE.U32 R16, R17, UR8, R4 ;  /* 0x0000000811101c25 */ /* 0x002fc8000f8e0004 */
[----:B------:R-:W-:Y:S02]  /*0a90*/  @P1 IMAD.IADD R17, R17, 0x1, R13 ;  /* 0x0000000111111824 */ /* 0x000fe400078e020d */
[----:B--2---:R-:W-:-:S04]  /*0aa0*/  @!P1 IMAD.WIDE.U32 R8, R4, R11, R8 ;  /* 0x0000000b04089225 */ /* 0x004fc800078e0008 */
[----:B------:R-:W-:Y:S02]  /*0ab0*/  @!P1 IMAD.MOV.U32 R16, RZ, RZ, R8 ;  /* 0x000000ffff109224 */ /* 0x000fe400078e0008 */
[----:B------:R-:W-:Y:S01]  /*0ac0*/  @!P1 IMAD.MOV.U32 R17, RZ, RZ, R9 ;  /* 0x000000ffff119224 */ /* 0x000fe200078e0009 */
[----:B------:R-:W-:Y:S06]  /*0ad0*/  @!P2 BRA `(.L_x_6) ;  /* 0x00000000000ca947 */ /* 0x000fec0003800000 */
[----:B------:R-:W-:Y:S01]  /*0ae0*/  UCGABAR_WAIT ;  /* 0x0000000000007dc7 */ /* 0x000fe20008000000 */
[----:B------:R-:W-:Y:S01]  /*0af0*/  CCTL.IVALL ;  /* 0x00000000ff00798f */ /* 0x000fe20002000000 */
[----:B------:R-:W-:Y:S05]  /*0b00*/  BRA `(.L_x_7) ;  /* 0x0000000000047947 */ /* 0x000fea0003800000 */
.L_x_6:
[----:B------:R-:W-:Y:S06]  /*0b10*/  BAR.SYNC.DEFER_BLOCKING 0x0 ;  /* 0x0000000000007b1d */ /* 0x000fec0000010000 */
.L_x_7:
[----:B------:R-:W-:Y:S05]  /*0b20*/  @!P3 BRA `(.L_x_8) ;  /* 0x0000007c0064b947 */ /* 0x000fea0003800000 */
[----:B------:R-:W-:-:S13]  /*0b30*/  ISETP.GT.U32.AND P0, PT, R6, 0x1, PT ;  /* 0x000000010600780c */ /* 0x000fda0003f04070 */
[----:B0-----:R-:W-:Y:S05]  /*0b40*/  @P0 EXIT ;  /* 0x000000000000094d */ /* 0x001fea0003800000 */
[----:B------:R-:W-:Y:S01]  /*0b50*/  ULDC.64 UR4, c[0x0][0x650] ;  /* 0x0001940000047ab9 */ /* 0x000fe20000000a00 */
[----:B------:R-:W-:Y:S01]  /*0b60*/  PRMT R0, RZ, 0x7610, R0 ;  /* 0x00007610ff007816 */ /* 0x000fe20000000000 */
[----:B------:R-:W-:Y:S01]  /*0b70*/  IMAD.MOV.U32 R154, RZ, RZ, -0x1 ;  /* 0xffffffffff9a7424 */ /* 0x000fe200078e00ff */
[----:B------:R-:W-:Y:S01]  /*0b80*/  ISETP.GE.U32.AND P0, PT, R16, UR4, PT ;  /* 0x0000000410007c0c */ /* 0x000fe2000bf06070 */
[----:B------:R-:W-:Y:S02]  /*0b90*/  IMAD.MOV.U32 R153, RZ, RZ, -0x1 ;  /* 0xffffffffff997424 */ /* 0x000fe400078e00ff */
[----:B------:R-:W-:Y:S01]  /*0ba0*/  IMAD.MOV.U32 R22, RZ, RZ, -0x1 ;  /* 0xffffffffff167424 */ /* 0x000fe200078e00ff */
[----:B------:R-:W-:-:S13]  /*0bb0*/  ISETP.GE.U32.AND.EX P0, PT, R17, UR5, PT, P0 ;  /* 0x0000000511007c0c */ /* 0x000fda000bf06100 */
[----:B------:R-:W-:Y:S05]  /*0bc0*/  @P0 BRA `(.L_x_9) ;  /* 0x00000004002c0947 */ /* 0x000fea0003800000 */
[----:B------:R-:W0:Y:S01]  /*0bd0*/  LDC.64 R24, c[0x0][0x628] ;  /* 0x00018a00ff187b82 */ /* 0x000e220000000a00 */
[----:B------:R-:W-:Y:S02]  /*0be0*/  IMAD.MOV.U32 R8, RZ, RZ, R16 ;  /* 0x000000ffff087224 */ /* 0x000fe400078e0010 */
[----:B------:R-:W-:-:S05]  /*0bf0*/  IMAD.MOV.U32 R9, RZ, RZ, R17 ;  /* 0x000000ffff097224 */ /* 0x000fca00078e0011 */
[----:B------:R-:W1:Y:S08]  /*0c00*/  LDC R0, c[0x0][0x630] ;  /* 0x00018c00ff007b82 */ /* 0x000e700000000800 */
[----:B------:R-:W2:Y:S01]  /*0c10*/  LDC.64 R26, c[0x0][0x620] ;  /* 0x00018800ff1a7b82 */ /* 0x000ea20000000a00 */
[----:B0-----:R-:W-:-:S04]  /*0c20*/  ISETP.NE.U32.AND P0, PT, R24, RZ, PT ;  /* 0x000000ff1800720c */ /* 0x001fc80003f05070 */
[----:B------:R-:W-:-:S13]  /*0c30*/  ISETP.NE.AND.EX P0, PT, R25, RZ, PT, P0 ;  /* 0x000000ff1900720c */ /* 0x000fda0003f05300 */
[----:B-12---:R-:W-:Y:S05]  /*0c40*/  @!P0 BRA `(.L_x_10) ;  /* 0x0000000000288947 */ /* 0x006fea0003800000 */
[----:B------:R-:W0:Y:S02]  /*0c50*/  LDC R13, c[0x0][0x634] ;  /* 0x00018d00ff0d7b82 */ /* 0x000e240000000800 */
[----:B0-----:R-:W-:-:S05]  /*0c60*/  IADD3 R13, P0, R16, R13, RZ ;  /* 0x0000000d100d7210 */ /* 0x001fca0007f1e0ff */
[----:B------:R-:W-:-:S04]  /*0c70*/  IMAD.X R15, RZ, RZ, R17, P0 ;  /* 0x000000ffff0f7224 */ /* 0x000fc800000e0611 */
[----:B------:R-:W-:-:S04]  /*0c80*/  IMAD.WIDE.U32 R8, R15, R24, RZ ;  /* 0x000000180f087225 */ /* 0x000fc800078e00ff */
[----:B------:R-:W-:-:S04]  /*0c90*/  IMAD.WIDE.U32 R10, P0, R13, R25, R8 ;  /* 0x000000190d0a7225 */ /* 0x000fc80007800008 */
[----:B------:R-:W-:-:S04]  /*0ca0*/  IMAD.WIDE.U32 R8, R13, R24, RZ ;  /* 0x000000180d087225 */ /* 0x000fc800078e00ff */
[----:B------:R-:W-:Y:S01]  /*0cb0*/  IMAD.X R13, RZ, RZ, RZ, P0 ;  /* 0x000000ffff0d7224 */ /* 0x000fe200000e06ff */
[----:B------:R-:W-:Y:S01]  /*0cc0*/  IADD3 RZ, P0, R9, R10, RZ ;  /* 0x0000000a09ff7210 */ /* 0x000fe20007f1e0ff */
[----:B------:R-:W-:-:S04]  /*0cd0*/  IMAD.MOV.U32 R12, RZ, RZ, R11 ;  /* 0x000000ffff0c7224 */ /* 0x000fc800078e000b */
[----:B------:R-:W-:-:S08]  /*0ce0*/  IMAD.WIDE.U32.X R8, R15, R25, R12, P0 ;  /* 0x000000190f087225 */ /* 0x000fd000000e040c */
.L_x_10:
[----:B------:R-:W0:Y:S01]  /*0cf0*/  LDC.64 R24, c[0x0][0x640] ;  /* 0x00019000ff187b82 */ /* 0x000e220000000a00 */
[-CC-:B------:R-:W-:Y:S01]  /*0d00*/  SHF.R.U64 R28, R8, R0.reuse, R9.reuse ;  /* 0x00000000081c7219 */ /* 0x180fe20000001209 */
[----:B------:R-:W-:Y:S01]  /*0d10*/  IMAD R30, R7, R21, R4 ;  /* 0x00000015071e7224 */ /* 0x000fe200078e0204 */
[----:B------:R-:W-:Y:S01]  /*0d20*/  SHF.R.U32.HI R0, RZ, R0, R9 ;  /* 0x00000000ff007219 */ /* 0x000fe20000011609 */
[----:B------:R-:W-:Y:S01]  /*0d30*/  IMAD.MOV.U32 R21, RZ, RZ, 0x1 ;  /* 0x00000001ff157424 */ /* 0x000fe200078e00ff */
[----:B------:R-:W-:-:S03]  /*0d40*/  IADD3 R5, P0, RZ, -R28, RZ ;  /* 0x8000001cff057210 */ /* 0x000fc60007f1e0ff */
[----:B------:R-:W1:Y:S02]  /*0d50*/  LDC R6, c[0x0][0x618] ;  /* 0x00018600ff067b82 */ /* 0x000e640000000800 */
[----:B------:R-:W-:-:S04]  /*0d60*/  IMAD.X R9, RZ, RZ, ~R0, P0 ;  /* 0x000000ffff097224 */ /* 0x000fc800000e0e00 */
[-C--:B------:R-:W-:Y:S02]  /*0d70*/  IMAD R0, R9, R26.reuse, RZ ;  /* 0x0000001a09007224 */ /* 0x080fe400078e02ff */
[----:B------:R-:W2:Y:S01]  /*0d80*/  LDC R11, c[0x0][0x608] ;  /* 0x00018200ff0b7b82 */ /* 0x000ea20000000800 */
[----:B------:R-:W-:-:S04]  /*0d90*/  IMAD.WIDE.U32 R8, R5, R26, R16 ;  /* 0x0000001a05087225 */ /* 0x000fc800078e0010 */
[----:B------:R-:W-:-:S03]  /*0da0*/  IMAD R5, R5, R27, R0 ;  /* 0x0000001b05057224 */ /* 0x000fc600078e0200 */
[----:B------:R-:W3:Y:S01]  /*0db0*/  LDC R12, c[0x0][0x658] ;  /* 0x00019600ff0c7b82 */ /* 0x000ee20000000800 */
[----:B0-----:R-:W-:Y:S01]  /*0dc0*/  ISETP.NE.U32.AND P0, PT, R24, RZ, PT ;  /* 0x000000ff1800720c */ /* 0x001fe20003f05070 */
[----:B------:R-:W-:Y:S02]  /*0dd0*/  IMAD.IADD R5, R9, 0x1, R5 ;  /* 0x0000000109057824 */ /* 0x000fe400078e0205 */
[----:B------:R-:W-:Y:S01]  /*0de0*/  IMAD.MOV.U32 R9, RZ, RZ, -0x1 ;  /* 0xffffffffff097424 */ /* 0x000fe200078e00ff */
[----:B------:R-:W-:-:S03]  /*0df0*/  ISETP.NE.AND.EX P0, PT, R25, RZ, PT, P0 ;  /* 0x000000ff1900720c */ /* 0x000fc60003f05300 */
[----:B------:R-:W0:Y:S01]  /*0e00*/  LDC R15, c[0x0][0x600] ;  /* 0x00018000ff0f7b82 */ /* 0x000e220000000800 */
[-CC-:B-1----:R-:W-:Y:S02]  /*0e10*/  SHF.R.U64 R13, R8, R6.reuse, R5.reuse ;  /* 0x00000006080d7219 */ /* 0x182fe40000001205 */
[----:B------:R-:W-:-:S05]  /*0e20*/  SHF.R.U32.HI R0, RZ, R6, R5 ;  /* 0x00000006ff007219 */ /* 0x000fca0000011605 */
[----:B------:R-:W1:Y:S01]  /*0e30*/  LDC R14, c[0x0][0x648] ;  /* 0x00019200ff0e7b82 */ /* 0x000e620000000800 */
[-CC-:B--2---:R-:W-:Y:S02]  /*0e40*/  SHF.R.U64 R27, R13, R11.reuse, R0.reuse ;  /* 0x0000000b0d1b7219 */ /* 0x184fe40000001200 */
[----:B------:R-:W-:-:S05]  /*0e50*/  SHF.R.U32.HI R5, RZ, R11, R0 ;  /* 0x0000000bff057219 */ /* 0x000fca0000011600 */
[----:B------:R-:W2:Y:S01]  /*0e60*/  LDC R20, c[0x0][0x638] ;  /* 0x00018e00ff147b82 */ /* 0x000ea20000000800 */
[-CC-:B---3--:R-:W-:Y:S02]  /*0e70*/  SHF.R.U64 R26, R27, R12.reuse, R5.reuse ;  /* 0x0000000c1b1a7219 */ /* 0x188fe40000001205 */
[-C--:B------:R-:W-:Y:S02]  /*0e80*/  SHF.L.U32 R0, R9, R12.reuse, RZ ;  /* 0x0000000c09007219 */ /* 0x080fe400000006ff */
[----:B------:R-:W-:Y:S01]  /*0e90*/  SHF.R.U32.HI R5, RZ, R12, R5 ;  /* 0x0000000cff057219 */ /* 0x000fe20000011605 */
[----:B------:R-:W-:Y:S01]  /*0ea0*/  IMAD.MOV.U32 R4, RZ, RZ, R26 ;  /* 0x000000ffff047224 */ /* 0x000fe200078e001a */
[----:B------:R-:W-:Y:S01]  /*0eb0*/  LOP3.LUT R10, RZ, R0, RZ, 0x33, !PT ;  /* 0x00000000ff0a7212 */ /* 0x000fe200078e33ff */
[----:B------:R-:W3:Y:S01]  /*0ec0*/  LDC R22, c[0x0][0x610] ;  /* 0x00018400ff167b82 */ /* 0x000ee20000000800 */
[----:B------:R-:W-:Y:S05]  /*0ed0*/  @!P0 BRA `(.L_x_11) ;  /* 0x0000000000288947 */ /* 0x000fea0003800000 */
[----:B------:R-:W4:Y:S02]  /*0ee0*/  LDC R9, c[0x0][0x64c] ;  /* 0x00019300ff097b82 */ /* 0x000f240000000800 */
[----:B----4-:R-:W-:-:S05]  /*0ef0*/  IADD3 R9, P0, R26, R9, RZ ;  /* 0x000000091a097210 */ /* 0x010fca0007f1e0ff */
        /* <DEDUP_REMOVED lines=8> */
.L_x_11:
[----:B-1----:R-:W-:Y:S01]  /*0f80*/  SHF.R.U64 R4, R4, R14, R5 ;  /* 0x0000000e04047219 */ /* 0x002fe20000001205 */
[----:B0-----:R-:W-:Y:S01]  /*0f90*/  VIADD R6, R15, 0xffffffff ;  /* 0xffffffff0f067836 */ /* 0x001fe20000000000 */
[----:B------:R-:W-:Y:S02]  /*0fa0*/  SHF.L.U32 R0, R21, R12, RZ ;  /* 0x0000000c15007219 */ /* 0x000fe400000006ff */
[----:B------:R-:W-:Y:S01]  /*0fb0*/  LOP3.LUT R5, R27, R10, RZ, 0xc0, !PT ;  /* 0x0000000a1b057212 */ /* 0x000fe200078ec0ff */
[----:B------:R-:W-:Y:S01]  /*0fc0*/  IMAD.MOV R7, RZ, RZ, -R4 ;  /* 0x000000ffff077224 */ /* 0x000fe200078e0a04 */
[----:B------:R-:W-:Y:S02]  /*0fd0*/  SEL R3, R3, R30, !P1 ;  /* 0x0000001e03037207 */ /* 0x000fe40004800000 */
[----:B------:R-:W-:Y:S01]  /*0fe0*/  LOP3.LUT R6, R13, R6, RZ, 0xc0, !PT ;  /* 0x000000060d067212 */ /* 0x000fe200078ec0ff */
[----:B------:R-:W-:Y:S02]  /*0ff0*/  IMAD R4, R0, R4, R5 ;  /* 0x0000000400047224 */ /* 0x000fe400078e0205 */
[----:B--2---:R-:W-:-:S02]  /*1000*/  IMAD R0, R7, R20, R26 ;  /* 0x0000001407007224 */ /* 0x004fc400078e021a */
[----:B---3--:R-:W-:Y:S02]  /*1010*/  IMAD R3, R4, R22, R3 ;  /* 0x0000001604037224 */ /* 0x008fe400078e0203 */
[----:B------:R-:W-:Y:S02]  /*1020*/  IMAD R154, R0, R15, R6 ;  /* 0x0000000f009a7224 */ /* 0x000fe400078e0206 */
[----:B------:R-:W-:Y:S02]  /*1030*/  IMAD.MOV.U32 R4, RZ, RZ, 0x1 ;  /* 0x00000001ff047424 */ /* 0x000fe400078e00ff */
[----:B------:R-:W-:Y:S01]  /*1040*/  IMAD.MOV.U32 R22, RZ, RZ, R28 ;  /* 0x000000ffff167224 */ /* 0x000fe200078e001c */
[----:B------:R-:W-:Y:S02]  /*1050*/  SEL R153, R154, R3, !P1 ;  /* 0x000000039a997207 */ /* 0x000fe40004800000 */
[----:B------:R-:W-:Y:S02]  /*1060*/  PRMT R0, R4, 0x7610, R0 ;  /* 0x0000761004007816 */ /* 0x000fe40000000000 */
[----:B------:R-:W-:-:S07]  /*1070*/  SEL R154, R3, R154, !P1 ;  /* 0x0000009a039a7207 */ /* 0x000fce0004800000 */
.L_x_9:
[----:B------:R-:W-:-:S08]  /*1080*/  NOP ;  /* 0x0000000000007918 */ /* 0x000fd00000000000 */
[----:B------:R-:W0:Y:S02]  /*1090*/  USETMAXREG.TRY_ALLOC.CTAPOOL UP0, 0xe8 ;  /* 0x000000e8000079c8 */ /* 0x000e240008000600 */
[----:B0-----:R-:W-:-:S13]  /*10a0*/  PLOP3.LUT P0, PT, PT, PT, UP0, 0x80, 0x0 ;  /* 0x000000000000781c */ /* 0x001fda0003f0f008 */
[----:B------:R-:W-:Y:S05]  /*10b0*/  @!P0 BRA `(.L_x_9) ;  /* 0xfffffffc00f08947 */ /* 0x000fea000383ffff */
[----:B------:R-:W-:Y:S01]  /*10c0*/  ULDC.64 UR4, c[0x0][0x598] ;  /* 0x0001660000047ab9 */ /* 0x000fe20000000a00 */
[----:B------:R-:W-:Y:S01]  /*10d0*/  ULDC.64 UR36, c[0x0][0x208] ;  /* 0x0000820000247ab9 */ /* 0x000fe20000000a00 */
[----:B------:R-:W-:-:S04]  /*10e0*/  ISETP.NE.U32.AND P0, PT, RZ, UR4, PT ;  /* 0x00000004ff007c0c */ /* 0x000fc8000bf05070 */
[----:B------:R-:W-:-:S13]  /*10f0*/  ISETP.NE.AND.EX P0, PT, RZ, UR5, PT, P0 ;  /* 0x00000005ff007c0c */ /* 0x000fda000bf05300 */
[----:B------:R-:W-:Y:S05]  /*1100*/  @!P0 BRA `(.L_x_12) ;  /* 0x00000000001c8947 */ /* 0x000fea0003800000 */
[----:B------:R-:W0:Y:S02]  /*1110*/  LDC.64 R4, c[0x0][0x598] ;  /* 0x00016600ff047b82 */ /* 0x000e240000000a00 */
[----:B0-----:R-:W2:Y:S02]  /*1120*/  LDG.E.64 R4, desc[UR36][R4.64] ;  /* 0x0000002404047981 */ /* 0x001ea4000c1e1b00 */
[----:B--2---:R-:W-:-:S04]  /*1130*/  ISETP.NE.U32.AND P0, PT, R4, RZ, PT ;  /* 0x000000ff0400720c */ /* 0x004fc80003f05070 */
[----:B------:R-:W-:-:S13]  /*1140*/  ISETP.NE.AND.EX P0, PT, R5, RZ, PT, P0 ;  /* 0x000000ff0500720c */ /* 0x000fda0003f05300 */
[----:B------:R-:W-:Y:S05]  /*1150*/  @!P0 BRA `(.L_x_12) ;  /* 0x0000000000088947 */ /* 0x000fea0003800000 */
[----:B------:R0:W5:Y:S01]  /*1160*/  LD.E R155, desc[UR36][R4.64] ;  /* 0x00000024049b7980 */ /* 0x000162000c101900 */
[----:B------:R-:W-:Y:S05]  /*1170*/  BRA `(.L_x_13) ;  /* 0x0000000000247947 */ /* 0x000fea0003800000 */
.L_x_12:
[----:B------:R-:W-:Y:S02]  /*1180*/  ULDC.64 UR4, c[0x0][0x588] ;  /* 0x0001620000047ab9 */ /* 0x000fe40000000a00 */
[----:B------:R-:W-:-:S04]  /*1190*/  ISETP.NE.U32.AND P0, PT, RZ, UR4, PT ;  /* 0x00000004ff007c0c */ /* 0x000fc8000bf05070 */
[----:B------:R-:W-:-:S13]  /*11a0*/  ISETP.NE.AND.EX P0, PT, RZ, UR5, PT, P0 ;  /* 0x00000005ff007c0c */ /* 0x000fda000bf05300 */
[----:B------:R-:W-:Y:S05]  /*11b0*/  @!P0 BRA `(.L_x_14) ;  /* 0x00000000000c8947 */ /* 0x000fea0003800000 */
[----:B------:R-:W0:Y:S02]  /*11c0*/  LDC.64 R4, c[0x0][0x588] ;  /* 0x00016200ff047b82 */ /* 0x000e240000000a00 */
[----:B0-----:R1:W5:Y:S01]  /*11d0*/  LDG.E R155, desc[UR36][R4.64] ;  /* 0x00000024049b7981 */ /* 0x001362000c1e1900 */
[----:B------:R-:W-:Y:S05]  /*11e0*/  BRA `(.L_x_13) ;  /* 0x0000000000087947 */ /* 0x000fea0003800000 */
.L_x_14:
[----:B------:R-:W-:Y:S02]  /*11f0*/  ULDC UR4, c[0x0][0x580] ;  /* 0x0001600000047ab9 */ /* 0x000fe40000000800 */
[----:B------:R-:W-:-:S07]  /*1200*/  IMAD.U32 R155, RZ, RZ, UR4 ;  /* 0x00000004ff9b7e24 */ /* 0x000fce000f8e00ff */
.L_x_13:
[----:B------:R-:W-:Y:S02]  /*1210*/  ULDC.64 UR4, c[0x0][0x5a0] ;  /* 0x0001680000047ab9 */ /* 0x000fe40000000a00 */
[----:B------:R-:W-:-:S04]  /*1220*/  ISETP.NE.U32.AND P0, PT, RZ, UR4, PT ;  /* 0x00000004ff007c0c */ /* 0x000fc8000bf05070 */
[----:B------:R-:W-:-:S13]  /*1230*/  ISETP.NE.AND.EX P0, PT, RZ, UR5, PT, P0 ;  /* 0x00000005ff007c0c */ /* 0x000fda000bf05300 */
[----:B------:R-:W-:Y:S05]  /*1240*/  @!P0 BRA `(.L_x_15) ;  /* 0x00000000001c8947 */ /* 0x000fea0003800000 */
[----:B01----:R-:W0:Y:S02]  /*1250*/  LDC.64 R4, c[0x0][0x5a0] ;  /* 0x00016800ff047b82 */ /* 0x003e240000000a00 */
[----:B0-----:R-:W2:Y:S02]  /*1260*/  LDG.E.64 R4, desc[UR36][R4.64] ;  /* 0x0000002404047981 */ /* 0x001ea4000c1e1b00 */
[----:B--2---:R-:W-:-:S04]  /*1270*/  ISETP.NE.U32.AND P0, PT, R4, RZ, PT ;  /* 0x000000ff0400720c */ /* 0x004fc80003f05070 */
[----:B------:R-:W-:-:S13]  /*1280*/  ISETP.NE.AND.EX P0, PT, R5, RZ, PT, P0 ;  /* 0x000000ff0500720c */ /* 0x000fda0003f05300 */
[----:B------:R-:W-:Y:S05]  /*1290*/  @!P0 BRA `(.L_x_15) ;  /* 0x0000000000088947 */ /* 0x000fea0003800000 */
[----:B------:R0:W5:Y:S01]  /*12a0*/  LD.E R156, desc[UR36][R4.64] ;  /* 0x00000024049c7980 */ /* 0x000162000c101900 */
[----:B------:R-:W-:Y:S05]  /*12b0*/  BRA `(.L_x_16) ;  /* 0x0000000000247947 */ /* 0x000fea0003800000 */
.L_x_15:
[----:B------:R-:W-:Y:S02]  /*12c0*/  ULDC.64 UR4, c[0x0][0x590] ;  /* 0x0001640000047ab9 */ /* 0x000fe40000000a00 */
[----:B------:R-:W-:-:S04]  /*12d0*/  ISETP.NE.U32.AND P0, PT, RZ, UR4, PT ;  /* 0x00000004ff007c0c */ /* 0x000fc8000bf05070 */
[----:B------:R-:W-:-:S13]  /*12e0*/  ISETP.NE.AND.EX P0, PT, RZ, UR5, PT, P0 ;  /* 0x00000005ff007c0c */ /* 0x000fda000bf05300 */
[----:B------:R-:W-:Y:S05]  /*12f0*/  @!P0 BRA `(.L_x_17) ;  /* 0x00000000000c8947 */ /* 0x000fea0003800000 */
[----:B------:R-:W2:Y:S02]  /*1300*/  LDC.64 R156, c[0x0][0x590] ;  /* 0x00016400ff9c7b82 */ /* 0x000ea40000000a00 */
[----:B--2---:R2:W5:Y:S01]  /*1310*/  LDG.E R156, desc[UR36][R156.64] ;  /* 0x000000249c9c7981 */ /* 0x004562000c1e1900 */
[----:B------:R-:W-:Y:S05]  /*1320*/  BRA `(.L_x_16) ;  /* 0x0000000000087947 */ /* 0x000fea0003800000 */
.L_x_17:
[----:B------:R-:W-:Y:S02]  /*1330*/  ULDC UR4, c[0x0][0x584] ;  /* 0x0001610000047ab9 */ /* 0x000fe40000000800 */
[----:B------:R-:W-:-:S07]  /*1340*/  IMAD.U32 R156, RZ, RZ, UR4 ;  /* 0x00000004ff9c7e24 */ /* 0x000fce000f8e00ff */
.L_x_16:
[----:B------:R-:W-:-:S13]  /*1350*/  LOP3.LUT P0, RZ, R0, 0xff, RZ, 0xc0, !PT ;  /* 0x000000ff00ff7812 */ /* 0x000fda000780c0ff */
[----:B------:R-:W-:Y:S05]  /*1360*/  @!P0 EXIT ;  /* 0x000000000000894d */ /* 0x000fea0003800000 */
[----:B------:R-:W-:Y:S01]  /*1370*/  ULDC UR4, c[0x0][0x28c] ;  /* 0x0000a30000047ab9 */ /* 0x000fe20000000800 */
[----:B------:R-:W-:Y:S01]  /*1380*/  UMOV UR38, URZ ;  /* 0x0000003f00267c82 */ /* 0x000fe20008000000 */
[----:B------:R-:W-:Y:S01]  /*1390*/  UIADD3 UR4, UR4, 0x1f, URZ ;  /* 0x0000001f04047890 */ /* 0x000fe2000fffe03f */
[----:B------:R-:W-:-:S03]  /*13a0*/  UMOV UR39, URZ ;  /* 0x0000003f00277c82 */ /* 0x000fc60008000000 */
[----:B------:R-:W-:-:S04]  /*13b0*/  USHF.R.S32.HI UR5, URZ, 0x1f, UR4 ;  /* 0x0000001f3f057899 */ /* 0x000fc80008011404 */
[----:B------:R-:W-:-:S04]  /*13c0*/  ULEA.HI UR5, UR5, UR4, URZ, 0x5 ;  /* 0x0000000405057291 */ /* 0x000fc8000f8f283f */
[----:B------:R-:W-:-:S12]  /*13d0*/  USHF.R.S32.HI UR40, URZ, 0x5, UR5 ;  /* 0x000000053f287899 */ /* 0x000fd80008011405 */
.L_x_297:
[----:B------:R-:W-:Y:S01]  /*13e0*/  LOP3.LUT R0, R18, 0x80, RZ, 0xc0, !PT ;  /* 0x0000008012007812 */ /* 0x000fe200078ec0ff */
[----:B---3--:R-:W3:Y:S01]  /*13f0*/  S2UR UR7, SR_CgaCtaId ;  /* 0x00000000000779c3 */ /* 0x008ee20000008800 */
[----:B------:R-:W-:Y:S02]  /*1400*/  UMOV UR6, 0x400 ;  /* 0x0000040000067882 */ /* 0x000fe40000000000 */
[----:B------:R-:W-:-:S06]  /*1410*/  SHF.R.U32.HI R0, RZ, 0x7, R0 ;  /* 0x00000007ff007819 */ /* 0x000fcc0000011600 */
[----:B----4-:R-:W4:Y:S01]  /*1420*/  SHFL.IDX PT, R0, R0, RZ, 0x1f ;  /* 0x00001fff00007589 */ /* 0x010f2200000e0000 */
[----:B---3--:R-:W-:Y:S01]  /*1430*/  ULEA UR6, UR7, UR6, 0x18 ;  /* 0x0000000607067291 */ /* 0x008fe2000f8ec03f */
[----:B----4-:R-:W-:-:S13]  /*1440*/  R2UR UR4, R0 ;  /* 0x00000000000472ca */ /* 0x010fda00000e0000 */
[----:B------:R-:W-:-:S04]  /*1450*/  ULEA.HI UR5, UR4, UR4, URZ, 0x1 ;  /* 0x0000000404057291 */ /* 0x000fc8000f8f083f */
[----:B------:R-:W-:-:S04]  /*1460*/  ULOP3.LUT UR5, UR5, 0x1ffffe, URZ, 0xc0, !UPT ;  /* 0x001ffffe05057892 */ /* 0x000fc8000f8ec03f */
[----:B------:R-:W-:-:S03]  /*1470*/  UIADD3 UR5, UR4, -UR5, URZ ;  /* 0x8000000504057290 */ /* 0x000fc6000fffe03f */
[----:B------:R-:W-:Y:S01]  /*1480*/  ULDC UR4, c[0x0][0x28c] ;  /* 0x0000a30000047ab9 */ /* 0x000fe20000000800 */
[----:B------:R-:W-:Y:S01]  /*1490*/  ULEA UR5, UR5, UR6, 0xb ;  /* 0x0000000605057291 */ /* 0x000fe2000f8e583f */
[----:B------:R-:W-:-:S03]  /*14a0*/  ISETP.LT.AND P0, PT, RZ, UR4, PT ;  /* 0x00000004ff007c0c */ /* 0x000fc6000bf01270 */
[----:B------:R-:W-:-:S04]  /*14b0*/  UIADD3 UR5, UR5, 0x200, URZ ;  /* 0x0000020005057890 */ /* 0x000fc8000fffe03f */
[----:B------:R-:W-:-:S04]  /*14c0*/  USHF.R.U32.HI UR5, URZ, 0x4, UR5 ;  /* 0x000000043f057899 */ /* 0x000fc80008011605 */
[----:B------:R-:W-:Y:S02]  /*14d0*/  ULOP3.LUT UR41, UR5, 0x3fff, URZ, 0xc0, !UPT ;  /* 0x00003fff05297892 */ /* 0x000fe4000f8ec03f */
[----:B------:R-:W-:Y:S10]  /*14e0*/  @P0 BRA `(.L_x_18) ;  /* 0x0000000000400947 */ /* 0x000ff40003800000 */
[----:B------:R-:W-:Y:S01]  /*14f0*/  MOV R0, 0x0 ;  /* 0x0000000000007802 */ /* 0x000fe20000000f00 */
[----:B------:R-:W-:Y:S01]  /*1500*/  ULDC.64 UR4, c[0x4][0x68] ;  /* 0x01001a0000047ab9 */ /* 0x000fe20000000a00 */
[----:B------:R-:W-:Y:S01]  /*1510*/  ULDC.64 UR6, c[0x4][0x8] ;  /* 0x0100020000067ab9 */ /* 0x000fe20000000a00 */
[----:B01----:R-:W-:Y:S01]  /*1520*/  IMAD.U32 R4, RZ, RZ, UR4 ;  /* 0x00000004ff047e24 */ /* 0x003fe2000f8e00ff */
[----:B------:R0:W1:Y:S01]  /*1530*/  LDC.64 R14, c[0x4][R0] ;  /* 0x01000000000e7b82 */ /* 0x0000620000000a00 */
[----:B------:R-:W-:Y:S01]  /*1540*/  IMAD.U32 R5, RZ, RZ, UR5 ;  /* 0x00000005ff057e24 */ /* 0x000fe2000f8e00ff */
[----:B------:R-:W-:Y:S01]  /*1550*/  ULDC.64 UR4, c[0x4][0x70] ;  /* 0x01001c0000047ab9 */ /* 0x000fe20000000a00 */
[----:B------:R-:W-:Y:S02]  /*1560*/  IMAD.U32 R10, RZ, RZ, UR6 ;  /* 0x00000006ff0a7e24 */ /* 0x000fe4000f8e00ff */
[----:B------:R-:W-:Y:S02]  /*1570*/  IMAD.U32 R6, RZ, RZ, UR4 ;  /* 0x00000004ff067e24 */ /* 0x000fe4000f8e00ff */
[----:B------:R-:W-:-:S02]  /*1580*/  IMAD.U32 R7, RZ, RZ, UR5 ;  /* 0x00000005ff077e24 */ /* 0x000fc4000f8e00ff */
[----:B------:R-:W-:Y:S02]  /*1590*/  IMAD.U32 R11, RZ, RZ, UR7 ;  /* 0x00000007ff0b7e24 */ /* 0x000fe4000f8e00ff */
[----:B------:R-:W-:Y:S02]  /*15a0*/  IMAD.MOV.U32 R8, RZ, RZ, 0x1e1 ;  /* 0x000001e1ff087424 */ /* 0x000fe400078e00ff */
[----:B------:R-:W-:Y:S02]  /*15b0*/  IMAD.MOV.U32 R12, RZ, RZ, 0x1 ;  /* 0x00000001ff0c7424 */ /* 0x000fe400078e00ff */
[----:B0-----:R-:W-:-:S07]  /*15c0*/  IMAD.MOV.U32 R13, RZ, RZ, RZ ;  /* 0x000000ffff0d7224 */ /* 0x001fce00078e00ff */
[----:B------:R-:W-:-:S07]  /*15d0*/  LEPC R20, `(.L_x_18) ;  /* 0x000000001014794e */ /* 0x000fce0000000000 */
[----:B-12--5:R-:W-:Y:S05]  /*15e0*/  CALL.ABS.NOINC R14 ;  /* 0x000000000e007343 */ /* 0x026fea0003c00000 */
.L_x_18:
[----:B------:R-:W-:-:S04]  /*15f0*/  LOP3.LUT R0, R19, 0x1, RZ, 0xfc, !PT ;  /* 0x0000000113007812 */ /* 0x000fc800078efcff */
[----:B------:R-:W-:-:S13]  /*1600*/  ISETP.NE.AND P0, PT, R0, 0x3, PT ;  /* 0x000000030000780c */ /* 0x000fda0003f05270 */
[----:B------:R-:W-:Y:S05]  /*1610*/  @!P0 BRA `(.L_x_19) ;  /* 0x0000000000048947 */ /* 0x000fea0003800000 */
[----:B------:R-:W-:Y:S01]  /*1620*/  BPT.TRAP 0x1 ;  /* 0x000000040000795c */ /* 0x000fe20000300000 */
.L_x_19:
[----:B------:R-:W3:Y:S01]  /*1630*/  S2UR UR5, SR_CgaCtaId ;  /* 0x00000000000579c3 */ /* 0x000ee20000008800 */
[----:B------:R-:W-:Y:S01]  /*1640*/  UMOV UR4, 0x400 ;  /* 0x0000040000047882 */ /* 0x000fe20000000000 */
[----:B------:R-:W-:Y:S02]  /*1650*/  IMAD.U32 R0, RZ, RZ, UR38 ;  /* 0x00000026ff007e24 */ /* 0x000fe4000f8e00ff */
[----:B------:R-:W-:-:S03]  /*1660*/  IMAD.U32 R3, RZ, RZ, UR39 ;  /* 0x00000027ff037e24 */ /* 0x000fc6000f8e00ff */
[----:B------:R-:W-:Y:S01]  /*1670*/  SHF.L.U32 R0, R0, 0x1f, RZ ;  /* 0x0000001f00007819 */ /* 0x000fe200000006ff */
[----:B---3--:R-:W-:-:S06]  /*1680*/  ULEA UR4, UR5, UR4, 0x18 ;  /* 0x0000000405047291 */ /* 0x008fcc000f8ec03f */
[----:B------:R-:W-:-:S04]  /*1690*/  IMAD.U32 R6, RZ, RZ, UR4 ;  /* 0x00000004ff067e24 */ /* 0x000fc8000f8e00ff */
[----:B------:R-:W-:-:S04]  /*16a0*/  IMAD R3, R3, 0x8, R6 ;  /* 0x0000000803037824 */ /* 0x000fc800078e0206 */
[----:B------:R3:W4:Y:S01]  /*16b0*/  SYNCS.PHASECHK.TRANS64.TRYWAIT P1, [R3+URZ], R0 ;  /* 0x00000000030075a7 */ /* 0x000722000802017f */
[----:B------:R-:W-:Y:S05]  /*16c0*/  @!P0 BRA `(.L_x_20) ;  /* 0x0000000000048947 */ /* 0x000fea0003800000 */
[----:B------:R-:W-:Y:S01]  /*16d0*/  BPT.TRAP 0x1 ;  /* 0x000000040000795c */ /* 0x000fe20000300000 */
.L_x_20:
[----:B----4-:R-:W-:Y:S05]  /*16e0*/  @P1 BRA `(.L_x_21) ;  /* 0x0000000000081947 */ /* 0x010fea0003800000 */
[----:B------:R-:W4:Y:S02]  /*16f0*/  SYNCS.PHASECHK.TRANS64.TRYWAIT P1, [R3+URZ], R0 ;  /* 0x00000000030075a7 */ /* 0x000f24000802017f */
[----:B----4-:R-:W-:Y:S05]  /*1700*/  @!P1 BRA `(.L_x_22) ;  /* 0x0000009000049947 */ /* 0x010fea0003800000 */
.L_x_21:
[----:B------:R-:W-:-:S04]  /*1710*/  UISETP.LT.AND UP0, UPT, UR40, 0x1, UPT ;  /* 0x000000012800788c */ /* 0x000fc8000bf01270 */
[----:B------:R-:W-:-:S06]  /*1720*/  USEL UR4, UR40, 0x1, UP0 ;  /* 0x0000000128047887 */ /* 0x000fcc0008000000 */
[----:B---34-:R-:W-:Y:S01]  /*1730*/  IMAD.U32 R0, RZ, RZ, UR4 ;  /* 0x00000004ff007e24 */ /* 0x018fe2000f8e00ff */
[----:B------:R-:W-:Y:S05]  /*1740*/  WARPSYNC.ALL ;  /* 0x0000000000007948 */ /* 0x000fea0003800000 */
[----:B------:R-:W-:-:S04]  /*1750*/  IADD3 R0, -R0, UR40, RZ ;  /* 0x0000002800007c10 */ /* 0x000fc8000fffe1ff */
[----:B------:R-:W-:Y:S02]  /*1760*/  ISETP.GE.AND P1, PT, R0, 0x1, PT ;  /* 0x000000010000780c */ /* 0x000fe40003f26270 */
[----:B------:R-:W-:Y:S01]  /*1770*/  R2UR UR4, R6 ;  /* 0x00000000060472ca */ /* 0x000fe200000e0000 */
[----:B------:R-:W-:Y:S01]  /*1780*/  ULOP3.LUT UR41, UR41, 0x10000, URZ, 0xfc, !UPT ;  /* 0x0001000029297892 */ /* 0x000fe2000f8efc3f */
[----:B------:R-:W-:Y:S01]  /*1790*/  WARPGROUP.ARRIVE ;  /* 0x00000000000079c5 */ /* 0x000fe20000000000 */
[----:B------:R-:W-:Y:S01]  /*17a0*/  UMOV UR5, 0xc0000010 ;  /* 0xc000001000057882 */ /* 0x000fe20000000000 */
[----:B------:R-:W-:-:S09]  /*17b0*/  UMOV UR7, 0xc0000010 ;  /* 0xc000001000077882 */ /* 0x000fd20000000000 */
[----:B------:R-:W-:-:S04]  /*17c0*/  UIADD3 UR4, UR4, 0x12200, URZ ;  /* 0x0001220004047890 */ /* 0x000fc8000fffe03f */
[----:B------:R-:W-:-:S04]  /*17d0*/  USHF.R.U32.HI UR4, URZ, 0x4, UR4 ;  /* 0x000000043f047899 */ /* 0x000fc80008011604 */
[----:B------:R-:W-:-:S04]  /*17e0*/  ULOP3.LUT UR4, UR4, 0x3fff, URZ, 0xc0, !UPT ;  /* 0x00003fff04047892 */ /* 0x000fc8000f8ec03f */
[----:B------:R-:W-:Y:S02]  /*17f0*/  ULOP3.LUT UR9, UR4, 0x10000, URZ, 0xfc, !UPT ;  /* 0x0001000004097892 */ /* 0x000fe4000f8efc3f */
[----:B------:R-:W-:Y:S02]  /*1800*/  ULEA UR4, UR39, UR41, 0x8 ;  /* 0x0000002927047291 */ /* 0x000fe4000f8e403f */
[----:B------:R-:W-:-:S09]  /*1810*/  ULEA UR6, UR39, UR9, 0x9 ;  /* 0x0000000927067291 */ /* 0x000fd2000f8e483f */
[----:B------:R-:W-:Y:S03]  /*1820*/  IGMMA.64x256x32.S8.S8 R24, gdesc[UR4], RZ, !UPT, gsb0 ;  /* 0x06600000041879f1 */ /* 0x000fe6000c0410ff */
[----:B------:R-:W-:Y:S02]  /*1830*/  WARPGROUP.DEPBAR.LE gsb0, 0x0 ;  /* 0x00008000000079c5 */ /* 0x000fe40000010000 */
[----:B------:R-:W-:Y:S05]  /*1840*/  @!P1 BRA `(.L_x_23) ;  /* 0x0000000000c89947 */ /* 0x000fea0003800000 */
[----:B------:R-:W-:Y:S02]  /*1850*/  UIADD3 UR4, UR39, 0x1, URZ ;  /* 0x0000000127047890 */ /* 0x000fe4000fffe03f */
[----:B------:R-:W-:Y:S02]  /*1860*/  IMAD.U32 R3, RZ, RZ, UR39 ;  /* 0x00000027ff037e24 */ /* 0x000fe4000f8e00ff */
[----:B------:R-:W-:-:S04]  /*1870*/  UISETP.NE.AND UP0, UPT, UR4, 0x12, UPT ;  /* 0x000000120400788c */ /* 0x000fc8000bf05270 */
[----:B------:R-:W-:Y:S02]  /*1880*/  USEL UR5, URZ, 0x1, UP0 ;  /* 0x000000013f057887 */ /* 0x000fe40008000000 */
[----:B------:R-:W-:Y:S02]  /*1890*/  USEL UR8, UR4, URZ, UP0 ;  /* 0x0000003f04087287 */ /* 0x000fe40008000000 */
[----:B------:R-:W-:-:S06]  /*18a0*/  ULOP3.LUT UR5, UR38, UR5, URZ, 0x3c, !UPT ;  /* 0x0000000526057292 */ /* 0x000fcc000f8e3c3f */
[----:B------:R-:W-:-:S07]  /*18b0*/  IMAD.U32 R7, RZ, RZ, UR5 ;  /* 0x00000005ff077e24 */ /* 0x000fce000f8e00ff */
.L_x_30:
[----:B------:R-:W-:Y:S05]  /*18c0*/  @!P0 BRA `(.L_x_24) ;  /* 0x0000000000048947 */ /* 0x000fea0003800000 */
[----:B------:R-:W-:Y:S01]  /*18d0*/  BPT.TRAP 0x1 ;  /* 0x000000040000795c */ /* 0x000fe20000300000 */
.L_x_24:
[----:B------:R-:W3:Y:S01]  /*18e0*/  S2UR UR5, SR_CgaCtaId ;  /* 0x00000000000579c3 */ /* 0x000ee20000008800 */
[----:B------:R-:W-:Y:S01]  /*18f0*/  UMOV UR4, 0x400 ;  /* 0x0000040000047882 */ /* 0x000fe20000000000 */
[----:B01----:R-:W-:Y:S01]  /*1900*/  IMAD.U32 R5, RZ, RZ, UR8 ;  /* 0x00000008ff057e24 */ /* 0x003fe2000f8e00ff */
[----:B------:R-:W-:Y:S01]  /*1910*/  SHF.L.U32 R4, R7, 0x1f, RZ ;  /* 0x0000001f07047819 */ /* 0x000fe200000006ff */
[----:B---3--:R-:W-:-:S06]  /*1920*/  ULEA UR4, UR5, UR4, 0x18 ;  /* 0x0000000405047291 */ /* 0x008fcc000f8ec03f */
[----:B------:R-:W-:-:S04]  /*1930*/  IMAD.U32 R6, RZ, RZ, UR4 ;  /* 0x00000004ff067e24 */ /* 0x000fc8000f8e00ff */
[----:B------:R-:W-:-:S04]  /*1940*/  IMAD R5, R5, 0x8, R6 ;  /* 0x0000000805057824 */ /* 0x000fc800078e0206 */
[----:B------:R0:W1:Y:S01]  /*1950*/  SYNCS.PHASECHK.TRANS64.TRYWAIT P1, [R5+URZ], R4 ;  /* 0x00000004050075a7 */ /* 0x000062000802017f */
[----:B------:R-:W-:Y:S05]  /*1960*/  @!P0 BRA `(.L_x_25) ;  /* 0x0000000000048947 */ /* 0x000fea0003800000 */
[----:B------:R-:W-:Y:S01]  /*1970*/  BPT.TRAP 0x1 ;  /* 0x000000040000795c */ /* 0x000fe20000300000 */
.L_x_25:
[----:B-1----:R-:W-:Y:S05]  /*1980*/  @P1 BRA `(.L_x_26) ;  /* 0x0000000000081947 */ /* 0x002fea0003800000 */
[----:B------:R-:W1:Y:S02]  /*1990*/  SYNCS.PHASECHK.TRANS64.TRYWAIT P1, [R5+URZ], R4 ;  /* 0x00000004050075a7 */ /* 0x000e64000802017f */
[----:B-1----:R-:W-:Y:S05]  /*19a0*/  @!P1 BRA `(.L_x_27) ;  /* 0x0000008c00709947 */ /* 0x002fea0003800000 */
.L_x_26:
[----:B------:R-:W-:Y:S01]  /*19b0*/  ULEA UR4, UR8, UR41, 0x8 ;  /* 0x0000002908047291 */ /* 0x000fe2000f8e403f */
[----:B------:R-:W-:Y:S01]  /*19c0*/  WARPGROUP.ARRIVE ;  /* 0x00000000000079c5 */ /* 0x000fe20000000000 */
[----:B------:R-:W-:Y:S01]  /*19d0*/  ULEA UR6, UR8, UR9, 0x9 ;  /* 0x0000000908067291 */ /* 0x000fe2000f8e483f */
[----:B------:R-:W-:Y:S01]  /*19e0*/  UMOV UR5, 0xc0000010 ;  /* 0xc000001000057882 */ /* 0x000fe20000000000 */
[----:B------:R-:W-:-:S07]  /*19f0*/  UMOV UR7, 0xc0000010 ;  /* 0xc000001000077882 */ /* 0x000fce0000000000 */
[----:B------:R-:W-:Y:S03]  /*1a00*/  IGMMA.64x256x32.S8.S8 R24, gdesc[UR4], R24, gsb0 ;  /* 0x06600000041879f1 */ /* 0x000fe60008041018 */
[----:B------:R-:W-:Y:S02]  /*1a10*/  WARPGROUP.DEPBAR.LE gsb0, 0x0 ;  /* 0x00008000000079c5 */ /* 0x000fe40000010000 */
[----:B------:R-:W-:Y:S05]  /*1a20*/  @!P0 BRA `(.L_x_28) ;  /* 0x0000000000048947 */ /* 0x000fea0003800000 */
[----:B------:R-:W-:Y:S01]  /*1a30*/  BPT.TRAP 0x1 ;  /* 0x000000040000795c */ /* 0x000fe20000300000 */
.L_x_28:
[----:B------:R-:W-:-:S13]  /*1a40*/  ISETP.NE.AND P1, PT, R23, RZ, PT ;  /* 0x000000ff1700720c */ /* 0x000fda0003f25270 */
[----:B01----:R-:W-:-:S04]  /*1a50*/  @P1 IMAD R4, R3, 0x8, R6 ;  /* 0x0000000803041824 */ /* 0x003fc800078e0206 */
[----:B------:R-:W-:-:S05]  /*1a60*/  @P1 VIADD R5, R4, 0x90 ;  /* 0x0000009004051836 */ /* 0x000fca0000000000 */
[----:B------:R-:W-:-:S04]  /*1a70*/  @P1 PRMT R5, R152, 0x654, R5 ;  /* 0x0000065498051816 */ /* 0x000fc80000000005 */
[----:B------:R0:W-:Y:S01]  /*1a80*/  @P1 SYNCS.ARRIVE.TRANS64.RED.A1T0 RZ, [R5+URZ], RZ ;  /* 0x000000ff05ff19a7 */ /* 0x0001e2000810043f */
[----:B------:R-:W-:-:S13]  /*1a90*/  ISETP.GT.U32.AND P1, PT, R19, 0x1, PT ;  /* 0x000000011300780c */ /* 0x000fda0003f24070 */
[----:B0-----:R-:W-:Y:S05]  /*1aa0*/  @P1 BRA `(.L_x_29) ;  /* 0x0000000000041947 */ /* 0x001fea0003800000 */
[----:B------:R-:W-:Y:S01]  /*1ab0*/  BPT.TRAP 0x1 ;  /* 0x000000040000795c */ /* 0x000fe20000300000 */
.L_x_29:
[----:B------:R-:W-:Y:S01]  /*1ac0*/  UIADD3 UR8, UR8, 0x1, URZ ;  /* 0x0000000108087890 */ /* 0x000fe2000fffe03f */
[C---:B------:R-:W-:Y:S01]  /*1ad0*/  ISETP.GT.AND P2, PT, R0.reuse, 0x1, PT ;  /* 0x000000010000780c */ /* 0x040fe20003f44270 */
[----:B------:R-:W-:Y:S02]  /*1ae0*/  VIADD R3, R3, 0x1 ;  /* 0x0000000103037836 */ /* 0x000fe40000000000 */
[----:B------:R-:W-:Y:S01]  /*1af0*/  UISETP.NE.AND UP0, UPT, UR8, 0x12, UPT ;  /* 0x000000120800788c */ /* 0x000fe2000bf05270 */
[----:B------:R-:W-:Y:S02]  /*1b00*/  VIADD R0, R0, 0xffffffff ;  /* 0xffffffff00007836 */ /* 0x000fe40000000000 */
[C---:B------:R-:W-:Y:S01]  /*1b10*/  ISETP.NE.AND P1, PT, R3.reuse, 0x12, PT ;  /* 0x000000120300780c */ /* 0x040fe20003f25270 */
[----:B------:R-:W-:Y:S02]  /*1b20*/  USEL UR4, URZ, 0x1, UP0 ;  /* 0x000000013f047887 */ /* 0x000fe40008000000 */
[----:B------:R-:W-:Y:S01]  /*1b30*/  USEL UR8, UR8, URZ, UP0 ;  /* 0x0000003f08087287 */ /* 0x000fe20008000000 */
[----:B------:R-:W-:-:S03]  /*1b40*/  SEL R3, R3, RZ, P1 ;  /* 0x000000ff03037207 */ /* 0x000fc60000800000 */
[----:B------:R-:W-:Y:S01]  /*1b50*/  LOP3.LUT R7, R7, UR4, RZ, 0x3c, !PT ;  /* 0x0000000407077c12 */ /* 0x000fe2000f8e3cff */
[----:B------:R-:W-:Y:S07]  /*1b60*/  @P2 BRA `(.L_x_30) ;  /* 0xfffffffc00542947 */ /* 0x000fee000383ffff */
.L_x_23:
[----:B------:R-:W3:Y:S02]  /*1b70*/  LDC R0, c[0x0][0x28c] ;  /* 0x0000a300ff007b82 */ /* 0x000ee40000000800 */
[----:B---3--:R-:W-:-:S13]  /*1b80*/  ISETP.GE.AND P1, PT, R0, 0x1, PT ;  /* 0x000000010000780c */ /* 0x008fda0003f26270 */
[----:B------:R-:W-:Y:S05]  /*1b90*/  @!P1 BRA `(.L_x_31) ;  /* 0x0000000000509947 */ /* 0x000fea0003800000 */
[----:B------:R-:W-:Y:S05]  /*1ba0*/  @!P0 BRA `(.L_x_32) ;  /* 0x0000000000048947 */ /* 0x000fea0003800000 */
[----:B------:R-:W-:Y:S01]  /*1bb0*/  BPT.TRAP 0x1 ;  /* 0x000000040000795c */ /* 0x000fe20000300000 */
.L_x_32:
[----:B------:R-:W-:Y:S01]  /*1bc0*/  ISETP.NE.AND P0, PT, R23, RZ, PT ;  /* 0x000000ff1700720c */ /* 0x000fe20003f05270 */
[----:B------:R-:W-:Y:S01]  /*1bd0*/  BSSY B0, `(.L_x_33) ;  /* 0x000000e000007945 */ /* 0x000fe20003800000 */
[----:B------:R-:W-:-:S11]  /*1be0*/  ISETP.GT.U32.AND P1, PT, R19, 0x1, PT ;  /* 0x000000011300780c */ /* 0x000fd60003f24070 */
[----:B------:R-:W-:Y:S05]  /*1bf0*/  @!P0 BRA `(.L_x_34) ;  /* 0x00000000002c8947 */ /* 0x000fea0003800000 */
[----:B------:R-:W-:-:S04]  /*1c00*/  UISETP.LT.AND UP0, UPT, UR40, 0x1, UPT ;  /* 0x000000012800788c */ /* 0x000fc8000bf01270 */
[----:B------:R-:W-:-:S04]  /*1c10*/  USEL UR6, UR40, 0x1, UP0 ;  /* 0x0000000128067887 */ /* 0x000fc80008000000 */
[----:B------:R-:W-:-:S04]  /*1c20*/  UIADD3 UR6, UR39, UR40, -UR6 ;  /* 0x0000002827067290 */ /* 0x000fc8000fffe806 */
[----:B------:R-:W-:-:S04]  /*1c30*/  UIMAD.WIDE.U32 UR4, UR6, 0x38e38e39, URZ ;  /* 0x38e38e39060478a5 */ /* 0x000fc8000f8e003f */
[----:B------:R-:W-:-:S04]  /*1c40*/  USHF.R.U32.HI UR4, URZ, 0x2, UR5 ;  /* 0x000000023f047899 */ /* 0x000fc80008011605 */
[----:B------:R-:W-:-:S06]  /*1c50*/  UIMAD UR6, UR4, -0x12, UR6 ;  /* 0xffffffee040678a4 */ /* 0x000fcc000f8e0206 */
[----:B------:R-:W-:-:S04]  /*1c60*/  IMAD.U32 R3, RZ, RZ, UR6 ;  /* 0x00000006ff037e24 */ /* 0x000fc8000f8e00ff */
[----:B------:R-:W-:-:S04]  /*1c70*/  IMAD R0, R3, 0x8, R6 ;  /* 0x0000000803007824 */ /* 0x000fc800078e0206 */
[----:B------:R-:W-:-:S05]  /*1c80*/  VIADD R3, R0, 0x90 ;  /* 0x0000009000037836 */ /* 0x000fca0000000000 */
[----:B------:R-:W-:-:S04]  /*1c90*/  PRMT R3, R152, 0x654, R3 ;  /* 0x0000065498037816 */ /* 0x000fc80000000003 */
[----:B------:R3:W-:Y:S03]  /*1ca0*/  SYNCS.ARRIVE.TRANS64.RED.A1T0 RZ, [R3+URZ], RZ ;  /* 0x000000ff03ff79a7 */ /* 0x0007e6000810043f */
.L_x_34:
[----:B------:R-:W-:Y:S05]  /*1cb0*/  BSYNC B0 ;  /* 0x0000000000007941 */ /* 0x000fea0003800000 */
.L_x_33:
[----:B------:R-:W-:Y:S05]  /*1cc0*/  @P1 BRA `(.L_x_31) ;  /* 0x0000000000041947 */ /* 0x000fea0003800000 */
[----:B------:R-:W-:Y:S01]  /*1cd0*/  BPT.TRAP 0x1 ;  /* 0x000000040000795c */ /* 0x000fe20000300000 */
.L_x_31:
[----:B------:R-:W4:Y:S01]  /*1ce0*/  LDC R9, c[0x0][0x288] ;  /* 0x0000a200ff097b82 */ /* 0x000f220000000800 */
[--C-:B------:R-:W-:Y:S01]  /*1cf0*/  SHF.R.U32.HI R0, RZ, 0x2, R18.reuse ;  /* 0x00000002ff007819 */ /* 0x100fe20000011612 */
[----:B------:R-:W-:Y:S01]  /*1d00*/  UIADD3 UR39, UR40, UR39, URZ ;  /* 0x0000002728277290 */ /* 0x000fe2000fffe03f */
[----:B01----:R-:W-:Y:S01]  /*1d10*/  SHF.R.U32.HI R5, RZ, 0x7, R18 ;  /* 0x00000007ff057819 */ /* 0x003fe20000011612 */
[----:B------:R-:W-:Y:S01]  /*1d20*/  ULDC UR7, c[0x0][0x284] ;  /* 0x0000a10000077ab9 */ /* 0x000fe20000000800 */
[----:B------:R-:W-:Y:S01]  /*1d30*/  LOP3.LUT R4, R18, 0x60, RZ, 0xc0, !PT ;  /* 0x0000006012047812 */ /* 0x000fe200078ec0ff */
[----:B------:R-:W-:Y:S01]  /*1d40*/  UISETP.GT.U32.AND UP0, UPT, UR39, 0x11, UPT ;  /* 0x000000112700788c */ /* 0x000fe2000bf04070 */
[----:B---3--:R-:W-:Y:S01]  /*1d50*/  LOP3.LUT R3, R0, 0x7, RZ, 0xc0, !PT ;  /* 0x0000000700037812 */ /* 0x008fe200078ec0ff */
[----:B------:R-:W-:Y:S01]  /*1d60*/  UISETP.GE.U32.AND UP1, UPT, UR40, 0x12, UPT ;  /* 0x000000122800788c */ /* 0x000fe2000bf26070 */
[----:B------:R-:W-:Y:S01]  /*1d70*/  LOP3.LUT R0, R5, 0x1, RZ, 0xc0, !PT ;  /* 0x0000000105007812 */ /* 0x000fe200078ec0ff */
[----:B------:R-:W-:Y:S01]  /*1d80*/  UISETP.LT.U32.AND UP0, UPT, UR40, 0x12, UP0 ;  /* 0x000000122800788c */ /* 0x000fe20008701070 */
[----:B------:R-:W-:Y:S01]  /*1d90*/  SHF.R.U32.HI R6, RZ, 0x1, R4 ;  /* 0x00000001ff067819 */ /* 0x000fe20000011604 */
[----:B------:R-:W-:Y:S01]  /*1da0*/  IMAD.SHL.U32 R4, R18, 0x2, RZ ;  /* 0x0000000212047824 */ /* 0x000fe200078e00ff */
[----:B------:R-:W-:Y:S01]  /*1db0*/  SHF.R.S32.HI R14, RZ, 0x1f, R22 ;  /* 0x0000001fff0e7819 */ /* 0x000fe20000011416 */
[----:B------:R-:W-:Y:S01]  /*1dc0*/  IMAD.SHL.U32 R8, R0, 0x40, RZ ;  /* 0x0000004000087824 */ /* 0x000fe200078e00ff */
[--C-:B------:R-:W-:Y:S01]  /*1dd0*/  IADD3 R5, RZ, -R6, -R3.reuse ;  /* 0x80000006ff057210 */ /* 0x100fe20007ffe803 */
[----:B------:R-:W-:Y:S01]  /*1de0*/  ULDC.64 UR8, c[0x0][0x5d0] ;  /* 0x0001740000087ab9 */ /* 0x000fe20000000a00 */
[----:B------:R-:W-:Y:S01]  /*1df0*/  LOP3.LUT R4, R4, 0x6, RZ, 0xc0, !PT ;  /* 0x0000000604047812 */ /* 0x000fe200078ec0ff */
[----:B------:R-:W-:Y:S01]  /*1e00*/  UIMAD.WIDE.U32 UR4, UR39, 0x38e38e39, URZ ;  /* 0x38e38e39270478a5 */ /* 0x000fe2000f8e003f */
[----:B------:R-:W-:Y:S01]  /*1e10*/  LOP3.LUT R3, R8, 0x40, R3, 0xe2, !PT ;  /* 0x0000004008037812 */ /* 0x000fe200078ee203 */
[----:B------:R-:W-:Y:S01]  /*1e20*/  IMAD R7, R0, -0x40, R5 ;  /* 0xffffffc000077824 */ /* 0x000fe200078e0205 */
[----:B------:R-:W-:Y:S01]  /*1e30*/  LOP3.LUT R0, R18, 0x3, RZ, 0xc0, !PT ;  /* 0x0000000312007812 */ /* 0x000fe200078ec0ff */
[----:B------:R-:W-:Y:S01]  /*1e40*/  USEL UR6, URZ, 0x1, !UP0 ;  /* 0x000000013f067887 */ /* 0x000fe2000c000000 */
[----:B------:R-:W-:Y:S01]  /*1e50*/  PRMT R8, R4, 0x6540, R153 ;  /* 0x0000654004087816 */ /* 0x000fe20000000099 */
[----:B------:R-:W-:Y:S01]  /*1e60*/  IMAD.SHL.U32 R153, R153, 0x100, RZ ;  /* 0x0000010099997824 */ /* 0x000fe200078e00ff */
[----:B------:R-:W-:Y:S01]  /*1e70*/  USHF.R.U32.HI UR4, URZ, 0x2, UR5 ;  /* 0x000000023f047899 */ /* 0x000fe20008011605 */
[----:B----4-:R-:W-:Y:S01]  /*1e80*/  IMAD R12, R0, -0x2, R9 ;  /* 0xfffffffe000c7824 */ /* 0x010fe200078e0209 */
[----:B------:R-:W-:Y:S01]  /*1e90*/  ULOP3.LUT UR38, UR38, UR6, URZ, 0x3c, !UPT ;  /* 0x0000000626267292 */ /* 0x000fe2000f8e3c3f */
[----:B------:R-:W-:Y:S01]  /*1ea0*/  IMAD.SHL.U32 R0, R154, 0x80, RZ ;  /* 0x000000809a007824 */ /* 0x000fe200078e00ff */
[----:B------:R-:W-:Y:S01]  /*1eb0*/  ISETP.GE.AND P0, PT, R153, R9, PT ;  /* 0x000000099900720c */ /* 0x000fe20003f06270 */
[----:B------:R-:W-:Y:S01]  /*1ec0*/  IMAD R5, R14, UR8, RZ ;  /* 0x000000080e057c24 */ /* 0x000fe2000f8e02ff */
[--C-:B------:R-:W-:Y:S01]  /*1ed0*/  SHF.R.S32.HI R9, RZ, 0x1f, R8.reuse ;  /* 0x0000001fff097819 */ /* 0x100fe20000011408 */
[----:B------:R-:W-:Y:S01]  /*1ee0*/  IMAD.WIDE R10, R154, 0x80, RZ ;  /* 0x000000809a0a7825 */ /* 0x000fe200078e02ff */
[C---:B------:R-:W-:Y:S01]  /*1ef0*/  ISETP.GE.OR P0, PT, R0.reuse, UR7, P0 ;  /* 0x0000000700007c0c */ /* 0x040fe20008706670 */
[----:B------:R-:W-:Y:S01]  /*1f00*/  UIMAD UR39, UR4, -0x12, UR39 ;  /* 0xffffffee042778a4 */ /* 0x000fe2000f8e0227 */
[----:B------:R-:W-:Y:S01]  /*1f10*/  IADD3 R162, -R0, UR7, R7 ;  /* 0x0000000700a27c10 */ /* 0x000fe2000fffe107 */
[C---:B------:R-:W-:Y:S01]  /*1f20*/  IMAD R13, R22.reuse, UR9, R5 ;  /* 0x00000009160d7c24 */ /* 0x040fe2000f8e0205 */
[----:B------:R-:W-:Y:S01]  /*1f30*/  @UP1 ULOP3.LUT UR38, UR38, 0x1, UR4, 0x78, !UPT ;  /* 0x0000000126261892 */ /* 0x000fe2000f8e7804 */
[----:B------:R-:W-:Y:S01]  /*1f40*/  IMAD.WIDE.U32 R4, R22, UR8, R8 ;  /* 0x0000000816047c25 */ /* 0x000fe2000f8e0008 */
[----:B------:R-:W-:-:S03]  /*1f50*/  LOP3.LUT R163, R10, R3, R6, 0xfe, !PT ;  /* 0x000000030aa37212 */ /* 0x000fc600078efe06 */
[----:B------:R-:W-:Y:S02]  /*1f60*/  IMAD.IADD R5, R5, 0x1, R13 ;  /* 0x0000000105057824 */ /* 0x000fe400078e020d */
[----:B------:R-:W-:Y:S02]  /*1f70*/  IMAD.IADD R0, R12, 0x1, -R153 ;  /* 0x000000010c007824 */ /* 0x000fe400078e0a99 */
[----:B------:R-:W-:Y:S01]  /*1f80*/  IMAD.MOV.U32 R154, RZ, RZ, -0x1 ;  /* 0xffffffffff9a7424 */ /* 0x000fe200078e00ff */
[----:B------:R-:W-:Y:S06]  /*1f90*/  @P0 BRA `(.L_x_35) ;  /* 0x0000006000a00947 */ /* 0x000fec0003800000 */
[----:B------:R-:W0:Y:S01]  /*1fa0*/  LDC.64 R12, c[0x0][0x5c8] ;  /* 0x00017200ff0c7b82 */ /* 0x000e220000000a00 */
[----:B------:R-:W-:Y:S01]  /*1fb0*/  ULDC.64 UR4, c[0x0][0x5c0] ;  /* 0x0001700000047ab9 */ /* 0x000fe20000000a00 */
[----:B------:R-:W-:Y:S01]  /*1fc0*/  BSSY B0, `(.L_x_35) ;  /* 0x0000625000007945 */ /* 0x000fe20003800000 */
[-C--:B0-----:R-:W-:Y:S02]  /*1fd0*/  IMAD R6, R11, R12.reuse, RZ ;  /* 0x0000000c0b067224 */ /* 0x081fe400078e02ff */
[----:B------:R-:W-:-:S04]  /*1fe0*/  IMAD.WIDE.U32 R4, R163, R12, R4 ;  /* 0x0000000ca3047225 */ /* 0x000fc800078e0004 */
[----:B------:R-:W-:Y:S01]  /*1ff0*/  IMAD R3, R163, R13, R6 ;  /* 0x0000000da3037224 */ /* 0x000fe200078e0206 */
[----:B------:R-:W-:-:S03]  /*2000*/  IADD3 R4, P0, R4, UR4, RZ ;  /* 0x0000000404047c10 */ /* 0x000fc6000ff1e0ff */
[----:B------:R-:W-:Y:S01]  /*2010*/  IMAD.IADD R3, R5, 0x1, R3 ;  /* 0x0000000105037824 */ /* 0x000fe200078e0203 */
[----:B------:R-:W-:-:S04]  /*2020*/  LEA R6, P1, R12, R4, 0x3 ;  /* 0x000000040c067211 */ /* 0x000fc800078218ff */
[----:B------:R-:W-:Y:S02]  /*2030*/  IADD3.X R5, R3, UR5, RZ, P0, !PT ;  /* 0x0000000503057c10 */ /* 0x000fe400087fe4ff */
[----:B-----5:R-:W-:Y:S02]  /*2040*/  ISETP.NE.AND P0, PT, R156, RZ, PT ;  /* 0x000000ff9c00720c */ /* 0x020fe40003f05270 */
[----:B------:R-:W-:-:S11]  /*2050*/  LEA.HI.X R7, R12, R5, R13, 0x3, P1 ;  /* 0x000000050c077211 */ /* 0x000fd600008f1c0d */
[----:B------:R-:W-:Y:S05]  /*2060*/  @!P0 BRA `(.L_x_36) ;  /* 0x0000004800608947 */ /* 0x000fea0003800000 */
[----:B------:R-:W0:Y:S01]  /*2070*/  LDC.64 R158, c[0x0][0x5b0] ;  /* 0x00016c00ff9e7b82 */ /* 0x000e220000000a00 */
[----:B------:R-:W-:Y:S01]  /*2080*/  ULDC.64 UR4, c[0x0][0x5b8] ;  /* 0x00016e0000047ab9 */ /* 0x000fe20000000a00 */
[----:B------:R-:W-:Y:S01]  /*2090*/  ISETP.GE.AND P1, PT, R162, 0x1, PT ;  /* 0x00000001a200780c */ /* 0x000fe20003f26270 */
[----:B------:R-:W-:Y:S01]  /*20a0*/  IMAD R3, R14, UR4, RZ ;  /* 0x000000040e037c24 */ /* 0x000fe2000f8e02ff */
[----:B------:R-:W-:Y:S01]  /*20b0*/  BSSY B1, `(.L_x_37) ;  /* 0x000000e000017945 */ /* 0x000fe20003800000 */
[----:B------:R-:W-:Y:S01]  /*20c0*/  IMAD.WIDE.U32 R20, R22, UR4, R8 ;  /* 0x0000000416147c25 */ /* 0x000fe2000f8e0008 */
[----:B------:R-:W-:Y:S02]  /*20d0*/  ISETP.LT.OR P5, PT, R0, 0x1, !P1 ;  /* 0x000000010000780c */ /* 0x000fe40004fa1670 */
[----:B------:R-:W1:Y:S01]  /*20e0*/  LDC.64 R160, c[0x0][0x5a8] ;  /* 0x00016a00ffa07b82 */ /* 0x000e620000000a00 */
[----:B------:R-:W-:Y:S02]  /*20f0*/  IMAD R3, R22, UR5, R3 ;  /* 0x0000000516037c24 */ /* 0x000fe4000f8e0203 */
[----:B------:R-:W-:-:S02]  /*2100*/  IMAD.MOV.U32 R14, RZ, RZ, R20 ;  /* 0x000000ffff0e7224 */ /* 0x000fc400078e0014 */
[----:B------:R-:W-:Y:S02]  /*2110*/  IMAD.IADD R15, R21, 0x1, R3 ;  /* 0x00000001150f7824 */ /* 0x000fe400078e0203 */
[-C--:B0-----:R-:W-:Y:S02]  /*2120*/  IMAD R10, R11, R158.reuse, RZ ;  /* 0x0000009e0b0a7224 */ /* 0x081fe400078e02ff */
[----:B------:R-:W-:-:S04]  /*2130*/  IMAD.WIDE.U32 R8, R163, R158, R14 ;  /* 0x0000009ea3087225 */ /* 0x000fc800078e000e */
[----:B------:R-:W-:Y:S01]  /*2140*/  IMAD R13, R163, R159, R10 ;  /* 0x0000009fa30d7224 */ /* 0x000fe200078e020a */
[----:B-1----:R-:W-:-:S04]  /*2150*/  IADD3 R8, P0, R8, R160, RZ ;  /* 0x000000a008087210 */ /* 0x002fc80007f1e0ff */
[----:B------:R-:W-:Y:S01]  /*2160*/  IADD3.X R9, R161, R9, R13, P0, !PT ;  /* 0x00000009a1097210 */ /* 0x000fe200007fe40d */
[----:B------:R-:W-:Y:S08]  /*2170*/  @P5 BRA `(.L_x_38) ;  /* 0x0000000000045947 */ /* 0x000ff00003800000 */
[----:B--2---:R0:W5:Y:S02]  /*2180*/  LDG.E.U8 R157, desc[UR36][R8.64] ;  /* 0x00000024089d7981 */ /* 0x004164000c1e1100 */
.L_x_38:
[----:B------:R-:W-:Y:S05]  /*2190*/  BSYNC B1 ;  /* 0x0000000000017941 */ /* 0x000fea0003800000 */
.L_x_37:
[----:B-----5:R-:W-:Y:S01]  /*21a0*/  LOP3.LUT R3, R157, 0xffff, RZ, 0xc0, !PT ;  /* 0x0000ffff9d037812 */ /* 0x020fe200078ec0ff */
[----:B------:R-:W-:Y:S01]  /*21b0*/  IMAD.SHL.U32 R10, R158, 0x8, RZ ;  /* 0x000000089e0a7824 */ /* 0x000fe200078e00ff */
[----:B------:R-:W-:Y:S01]  /*21c0*/  ISETP.LT.OR P2, PT, R0, 0x2, !P1 ;  /* 0x000000020000780c */ /* 0x000fe20004f41670 */
[----:B------:R-:W-:Y:S01]  /*21d0*/  BSSY B1, `(.L_x_39) ;  /* 0x000000e000017945 */ /* 0x000fe20003800000 */
[----:B------:R-:W-:Y:S02]  /*21e0*/  PRMT R3, R3, 0x8880, RZ ;  /* 0x0000888003037816 */ /* 0x000fe400000000ff */
[----:B------:R-:W-:Y:S02]  /*21f0*/  SHF.L.U64.HI R11, R158, 0x3, R159 ;  /* 0x000000039e0b7819 */ /* 0x000fe4000001029f */
[----:B------:R-:W-:Y:S01]  /*2200*/  ISETP.GE.AND P0, PT, R162, 0x9, PT ;  /* 0x00000009a200780c */ /* 0x000fe20003f06270 */
[----:B------:R-:W-:Y:S02]  /*2210*/  IMAD R12, R3, R156, RZ ;  /* 0x0000009c030c7224 */ /* 0x000fe400078e02ff */
[----:B------:R-:W-:-:S04]  /*2220*/  IMAD.WIDE.U32 R10, R163, R158, R10 ;  /* 0x0000009ea30a7225 */ /* 0x000fc800078e000a */
[----:B------:R-:W-:Y:S01]  /*2230*/  @!P5 IMAD R3, R24, R155, R12 ;  /* 0x0000009b1803d224 */ /* 0x000fe200078e020c */
[----:B------:R-:W-:Y:S01]  /*2240*/  IADD3 R10, P3, P4, R20, R160, R10 ;  /* 0x000000a0140a7210 */ /* 0x000fe20007c7e00a */
[----:B------:R-:W-:-:S03]  /*2250*/  IMAD.IADD R13, R13, 0x1, R11 ;  /* 0x000000010d0d7824 */ /* 0x000fc600078e020b */
[----:B------:R1:W-:Y:S01]  /*2260*/  @!P5 STG.E.U8 desc[UR36][R4.64], R3 ;  /* 0x000000030400d986 */ /* 0x0003e2000c101124 */
[----:B------:R-:W-:Y:S08]  /*2270*/  @P2 BRA `(.L_x_40) ;  /* 0x00000000000c2947 */ /* 0x000ff00003800000 */
[----:B--2---:R-:W1:Y:S02]  /*2280*/  LDG.E.U8 R157, desc[UR36][R8.64+0x1] ;  /* 0x00000124089d7981 */ /* 0x004e64000c1e1100 */
[----:B-1----:R-:W-:-:S05]  /*2290*/  PRMT R3, R157, 0x8880, RZ ;  /* 0x000088809d037816 */ /* 0x002fca00000000ff */
[----:B------:R-:W-:-:S07]  /*22a0*/  IMAD R12, R3, R156, RZ ;  /* 0x0000009c030c7224 */ /* 0x000fce00078e02ff */
.L_x_40:
[----:B------:R-:W-:Y:S05]  /*22b0*/  BSYNC B1 ;  /* 0x0000000000017941 */ /* 0x000fea0003800000 */
.L_x_39:
[C---:B------:R-:W-:Y:S01]  /*22c0*/  ISETP.LT.OR P5, PT, R0.reuse, 0x1, !P0 ;  /* 0x000000010000780c */ /* 0x040fe200047a1670 */
[----:B------:R-:W-:Y:S01]  /*22d0*/  @!P2 IMAD R25, R25, R155, R12 ;  /* 0x0000009b1919a224 */ /* 0x000fe200078e020c */
[----:B------:R-:W-:Y:S01]  /*22e0*/  BSSY B1, `(.L_x_41) ;  /* 0x000000a000017945 */ /* 0x000fe20003800000 */
[----:B------:R-:W-:Y:S02]  /*22f0*/  IADD3.X R11, R15, R161, R13, P3, P4 ;  /* 0x000000a10f0b7210 */ /* 0x000fe40001fe840d */
[C---:B------:R-:W-:Y:S01]  /*2300*/  ISETP.LT.OR P3, PT, R0.reuse, 0x2, !P0 ;  /* 0x000000020000780c */ /* 0x040fe20004761670 */
[----:B------:R3:W-:Y:S01]  /*2310*/  @!P2 STG.E.U8 desc[UR36][R4.64+0x1], R25 ;  /* 0x000001190400a986 */ /* 0x0007e2000c101124 */
[C---:B------:R-:W-:Y:S02]  /*2320*/  ISETP.LT.OR P4, PT, R0.reuse, 0x9, !P1 ;  /* 0x000000090000780c */ /* 0x040fe40004f81670 */
[----:B------:R-:W-:-:S04]  /*2330*/  ISETP.LT.OR P2, PT, R0, 0xa, !P1 ;  /* 0x0000000a0000780c */ /* 0x000fc80004f41670 */
[----:B------:R-:W-:Y:S09]  /*2340*/  @P5 BRA `(.L_x_42) ;  /* 0x00000000000c5947 */ /* 0x000ff20003800000 */
[----:B--2---:R-:W1:Y:S02]  /*2350*/  LDG.E.U8 R157, desc[UR36][R10.64] ;  /* 0x000000240a9d7981 */ /* 0x004e64000c1e1100 */
[----:B-1----:R-:W-:-:S05]  /*2360*/  PRMT R3, R157, 0x8880, RZ ;  /* 0x000088809d037816 */ /* 0x002fca00000000ff */
[----:B------:R-:W-:-:S07]  /*2370*/  IMAD R12, R3, R156, RZ ;  /* 0x0000009c030c7224 */ /* 0x000fce00078e02ff */
.L_x_42:
[----:B------:R-:W-:Y:S05]  /*2380*/  BSYNC B1 ;  /* 0x0000000000017941 */ /* 0x000fea0003800000 */
.L_x_41:
[----:B-1----:R-:W-:Y:S01]  /*2390*/  @!P5 IMAD R3, R26, R155, R12 ;  /* 0x0000009b1a03d224 */ /* 0x002fe200078e020c */
[----:B------:R-:W-:Y:S04]  /*23a0*/  BSSY B1, `(.L_x_43) ;  /* 0x0000006000017945 */ /* 0x000fe80003800000 */
[----:B------:R1:W-:Y:S01]  /*23b0*/  @!P5 STG.E.U8 desc[UR36][R6.64], R3 ;  /* 0x000000030600d986 */ /* 0x0003e2000c101124 */
[----:B------:R-:W-:Y:S05]  /*23c0*/  @P3 BRA `(.L_x_44) ;  /* 0x00000000000c3947 */ /* 0x000fea0003800000 */
[----:B--2---:R-:W1:Y:S02]  /*23d0*/  LDG.E.U8 R157, desc[UR36][R10.64+0x1] ;  /* 0x000001240a9d7981 */ /* 0x004e64000c1e1100 */
[----:B-1----:R-:W-:-:S05]  /*23e0*/  PRMT R3, R157, 0x8880, RZ ;  /* 0x000088809d037816 */ /* 0x002fca00000000ff */
[----:B------:R-:W-:-:S07]  /*23f0*/  IMAD R12, R3, R156, RZ ;  /* 0x0000009c030c7224 */ /* 0x000fce00078e02ff */
.L_x_44:
[----:B------:R-:W-:Y:S05]  /*2400*/  BSYNC B1 ;  /* 0x0000000000017941 */ /* 0x000fea0003800000 */
.L_x_43:
[----:B------:R-:W-:Y:S01]  /*2410*/  @!P3 IMAD R27, R27, R155, R12 ;  /* 0x0000009b1b1bb224 */ /* 0x000fe200078e020c */
[----:B------:R-:W-:Y:S04]  /*2420*/  BSSY B1, `(.L_x_45) ;  /* 0x0000006000017945 */ /* 0x000fe80003800000 */
[----:B------:R4:W-:Y:S01]  /*2430*/  @!P3 STG.E.U8 desc[UR36][R6.64+0x1], R27 ;  /* 0x0000011b0600b986 */ /* 0x0009e2000c101124 */
[----:B------:R-:W-:Y:S05]  /*2440*/  @P4 BRA `(.L_x_46) ;  /* 0x00000000000c4947 */ /* 0x000fea0003800000 */
[----:B--2---:R-:W1:Y:S02]  /*2450*/  LDG.E.U8 R157, desc[UR36][R8.64+0x8] ;  /* 0x00000824089d7981 */ /* 0x004e64000c1e1100 */
[----:B-1----:R-:W-:-:S05]  /*2460*/  PRMT R3, R157, 0x8880, RZ ;  /* 0x000088809d037816 */ /* 0x002fca00000000ff */
[----:B------:R-:W-:-:S07]  /*2470*/  IMAD R12, R3, R156, RZ ;  /* 0x0000009c030c7224 */ /* 0x000fce00078e02ff */
.L_x_46:
[----:B------:R-:W-:Y:S05]  /*2480*/  BSYNC B1 ;  /* 0x0000000000017941 */ /* 0x000fea0003800000 */
.L_x_45:
[----:B-1----:R-:W-:Y:S01]  /*2490*/  @!P4 IMAD R3, R28, R155, R12 ;  /* 0x0000009b1c03c224 */ /* 0x002fe200078e020c */
[----:B------:R-:W-:Y:S04]  /*24a0*/  BSSY B1, `(.L_x_47) ;  /* 0x0000006000017945 */ /* 0x000fe80003800000 */
[----:B------:R1:W-:Y:S01]  /*24b0*/  @!P4 STG.E.U8 desc[UR36][R4.64+0x8], R3 ;  /* 0x000008030400c986 */ /* 0x0003e2000c101124 */
[----:B------:R-:W-:Y:S05]  /*24c0*/  @P2 BRA `(.L_x_48) ;  /* 0x00000000000c2947 */ /* 0x000fea0003800000 */
[----:B--2---:R-:W1:Y:S02]  /*24d0*/  LDG.E.U8 R157, desc[UR36][R8.64+0x9] ;  /* 0x00000924089d7981 */ /* 0x004e64000c1e1100 */
[----:B-1----:R-:W-:-:S05]  /*24e0*/  PRMT R3, R157, 0x8880, RZ ;  /* 0x000088809d037816 */ /* 0x002fca00000000ff */
[----:B------:R-:W-:-:S07]  /*24f0*/  IMAD R12, R3, R156, RZ ;  /* 0x0000009c030c7224 */ /* 0x000fce00078e02ff */
.L_x_48:
[----:B------:R-:W-:Y:S05]  /*2500*/  BSYNC B1 ;  /* 0x0000000000017941 */ /* 0x000fea0003800000 */
.L_x_47:
[C---:B------:R-:W-:Y:S01]  /*2510*/  ISETP.LT.OR P4, PT, R0.reuse, 0x9, !P0 ;  /* 0x000000090000780c */ /* 0x040fe20004781670 */
[----:B------:R-:W-:Y:S01]  /*2520*/  @!P2 IMAD R29, R29, R155, R12 ;  /* 0x0000009b1d1da224 */ /* 0x000fe200078e020c */
[----:B------:R-:W-:Y:S01]  /*2530*/  BSSY B1, `(.L_x_49) ;  /* 0x0000009000017945 */ /* 0x000fe20003800000 */
[C---:B------:R-:W-:Y:S02]  /*2540*/  ISETP.LT.OR P3, PT, R0.reuse, 0xa, !P0 ;  /* 0x0000000a0000780c */ /* 0x040fe40004761670 */
[C---:B------:R-:W-:Y:S01]  /*2550*/  ISETP.LT.OR P5, PT, R0.reuse, 0x11, !P1 ;  /* 0x000000110000780c */ /* 0x040fe20004fa1670 */
[----:B------:R0:W-:Y:S01]  /*2560*/  @!P2 STG.E.U8 desc[UR36][R4.64+0x9], R29 ;  /* 0x0000091d0400a986 */ /* 0x0001e2000c101124 */
[----:B------:R-:W-:-:S06]  /*2570*/  ISETP.LT.OR P2, PT, R0, 0x12, !P1 ;  /* 0x000000120000780c */ /* 0x000fcc0004f41670 */
[----:B------:R-:W-:Y:S07]  /*2580*/  @P4 BRA `(.L_x_50) ;  /* 0x00000000000c4947 */ /* 0x000fee0003800000 */
[----:B--2---:R-:W1:Y:S02]  /*2590*/  LDG.E.U8 R157, desc[UR36][R10.64+0x8] ;  /* 0x000008240a9d7981 */ /* 0x004e64000c1e1100 */
[----:B-1----:R-:W-:-:S05]  /*25a0*/  PRMT R3, R157, 0x8880, RZ ;  /* 0x000088809d037816 */ /* 0x002fca00000000ff */
[----:B------:R-:W-:-:S07]  /*25b0*/  IMAD R12, R3, R156, RZ ;  /* 0x0000009c030c7224 */ /* 0x000fce00078e02ff */
.L_x_50:
[----:B------:R-:W-:Y:S05]  /*25c0*/  BSYNC B1 ;  /* 0x0000000000017941 */ /* 0x000fea0003800000 */
.L_x_49:
[----:B-1----:R-:W-:Y:S01]  /*25d0*/  @!P4 IMAD R3, R30, R155, R12 ;  /* 0x0000009b1e03c224 */ /* 0x002fe200078e020c */
[----:B------:R-:W-:Y:S04]  /*25e0*/  BSSY B1, `(.L_x_51) ;  /* 0x0000006000017945 */ /* 0x000fe80003800000 */
[----:B------:R1:W-:Y:S01]  /*25f0*/  @!P4 STG.E.U8 desc[UR36][R6.64+0x8], R3 ;  /* 0x000008030600c986 */ /* 0x0003e2000c101124 */
[----:B------:R-:W-:Y:S05]  /*2600*/  @P3 BRA `(.L_x_52) ;  /* 0x00000000000c3947 */ /* 0x000fea0003800000 */
[----:B--2---:R-:W1:Y:S02]  /*2610*/  LDG.E.U8 R157, desc[UR36][R10.64+0x9] ;  /* 0x000009240a9d7981 */ /* 0x004e64000c1e1100 */
[----:B-1----:R-:W-:-:S05]  /*2620*/  PRMT R3, R157, 0x8880, RZ ;  /* 0x000088809d037816 */ /* 0x002fca00000000ff */
[----:B------:R-:W-:-:S07]  /*2630*/  IMAD R12, R3, R156, RZ ;  /* 0x0000009c030c7224 */ /* 0x000fce00078e02ff */
.L_x_52:
[----:B------:R-:W-:Y:S05]  /*2640*/  BSYNC B1 ;  /* 0x0000000000017941 */ /* 0x000fea0003800000 */
.L_x_51:
[----:B------:R-:W-:Y:S01]  /*2650*/  @!P3 IMAD R31, R31, R155, R12 ;  /* 0x0000009b1f1fb224 */ /* 0x000fe200078e020c */
[----:B------:R-:W-:Y:S04]  /*2660*/  BSSY B1, `(.L_x_53) ;  /* 0x0000006000017945 */ /* 0x000fe80003800000 */
[----:B------:R0:W-:Y:S01]  /*2670*/  @!P3 STG.E.U8 desc[UR36][R6.64+0x9], R31 ;  /* 0x0000091f0600b986 */ /* 0x0001e2000c101124 */
[----:B------:R-:W-:Y:S05]  /*2680*/  @P5 BRA `(.L_x_54) ;  /* 0x00000000000c5947 */ /* 0x000fea0003800000 */
[----:B--2---:R-:W1:Y:S02]  /*2690*/  LDG.E.U8 R157, desc[UR36][R8.64+0x10] ;  /* 0x00001024089d7981 */ /* 0x004e64000c1e1100 */
[----:B-1----:R-:W-:-:S05]  /*26a0*/  PRMT R3, R157, 0x8880, RZ ;  /* 0x000088809d037816 */ /* 0x002fca00000000ff */
[----:B------:R-:W-:-:S07]  /*26b0*/  IMAD R12, R3, R156, RZ ;  /* 0x0000009c030c7224 */ /* 0x000fce00078e02ff */
.L_x_54:
[----:B------:R-:W-:Y:S05]  /*26c0*/  BSYNC B1 ;  /* 0x0000000000017941 */ /* 0x000fea0003800000 */
.L_x_53:
[----:B-1----:R-:W-:Y:S01]  /*26d0*/  @!P5 IMAD R3, R32, R155, R12 ;  /* 0x0000009b2003d224 */ /* 0x002fe200078e020c */
[----:B------:R-:W-:Y:S04]  /*26e0*/  BSSY B1, `(.L_x_55) ;  /* 0x0000006000017945 */ /* 0x000fe80003800000 */
[----:B------:R1:W-:Y:S01]  /*26f0*/  @!P5 STG.E.U8 desc[UR36][R4.64+0x10], R3 ;  /* 0x000010030400d986 */ /* 0x0003e2000c101124 */
[----:B------:R-:W-:Y:S05]  /*2700*/  @P2 BRA `(.L_x_56) ;  /* 0x00000000000c2947 */ /* 0x000fea0003800000 */
[----:B--2---:R-:W1:Y:S02]  /*2710*/  LDG.E.U8 R157, desc[UR36][R8.64+0x11] ;  /* 0x00001124089d7981 */ /* 0x004e64000c1e1100 */
[----:B-1----:R-:W-:-:S05]  /*2720*/  PRMT R3, R157, 0x8880, RZ ;  /* 0x000088809d037816 */ /* 0x002fca00000000ff */
[----:B------:R-:W-:-:S07]  /*2730*/  IMAD R12, R3, R156, RZ ;  /* 0x0000009c030c7224 */ /* 0x000fce00078e02ff */
.L_x_56:
[----:B------:R-:W-:Y:S05]  /*2740*/  BSYNC B1 ;  /* 0x0000000000017941 */ /* 0x000fea0003800000 */
.L_x_55:
        /* <DEDUP_REMOVED lines=11> */
.L_x_58:
[----:B------:R-:W-:Y:S05]  /*2800*/  BSYNC B1 ;  /* 0x0000000000017941 */ /* 0x000fea0003800000 */
.L_x_57:
[----:B-1----:R-:W-:Y:S01]  /*2810*/  @!P4 IMAD R3, R34, R155, R12 ;  /* 0x0000009b2203c224 */ /* 0x002fe200078e020c */
[----:B------:R-:W-:Y:S04]  /*2820*/  BSSY B1, `(.L_x_59) ;  /* 0x0000006000017945 */ /* 0x000fe80003800000 */
[----:B------:R1:W-:Y:S01]  /*2830*/  @!P4 STG.E.U8 desc[UR36][R6.64+0x10], R3 ;  /* 0x000010030600c986 */ /* 0x0003e2000c101124 */
[----:B------:R-:W-:Y:S05]  /*2840*/  @P3 BRA `(.L_x_60) ;  /* 0x00000000000c3947 */ /* 0x000fea0003800000 */
[----:B--2---:R-:W1:Y:S02]  /*2850*/  LDG.E.U8 R157, desc[UR36][R10.64+0x11] ;  /* 0x000011240a9d7981 */ /* 0x004e64000c1e1100 */
[----:B-1----:R-:W-:-:S05]  /*2860*/  PRMT R3, R157, 0x8880, RZ ;  /* 0x000088809d037816 */ /* 0x002fca00000000ff */
[----:B------:R-:W-:-:S07]  /*2870*/  IMAD R12, R3, R156, RZ ;  /* 0x0000009c030c7224 */ /* 0x000fce00078e02ff */
.L_x_60:
[----:B------:R-:W-:Y:S05]  /*2880*/  BSYNC B1 ;  /* 0x0000000000017941 */ /* 0x000fea0003800000 */
.L_x_59:
[----:B------:R-:W-:Y:S01]  /*2890*/  @!P3 IMAD R35, R35, R155, R12 ;  /* 0x0000009b2323b224 */ /* 0x000fe200078e020c */
[----:B------:R-:W-:Y:S04]  /*28a0*/  BSSY B1, `(.L_x_61) ;  /* 0x0000006000017945 */ /* 0x000fe80003800000 */
[----:B------:R0:W-:Y:S01]  /*28b0*/  @!P3 STG.E.U8 desc[UR36][R6.64+0x11], R35 ;  /* 0x000011230600b986 */ /* 0x0001e2000c101124 */
[----:B------:R-:W-:Y:S05]  /*28c0*/  @P5 BRA `(.L_x_62) ;  /* 0x00000000000c5947 */ /* 0x000fea0003800000 */
[----:B--2---:R-:W1:Y:S02]  /*28d0*/  LDG.E.U8 R157, desc[UR36][R8.64+0x18] ;  /* 0x00001824089d7981 */ /* 0x004e64000c1e1100 */
[----:B-1----:R-:W-:-:S05]  /*28e0*/  PRMT R3, R157, 0x8880, RZ ;  /* 0x000088809d037816 */ /* 0x002fca00000000ff */
[----:B------:R-:W-:-:S07]  /*28f0*/  IMAD R12, R3, R156, RZ ;  /* 0x0000009c030c7224 */ /* 0x000fce00078e02ff */
.L_x_62:
[----:B------:R-:W-:Y:S05]  /*2900*/  BSYNC B1 ;  /* 0x0000000000017941 */ /* 0x000fea0003800000 */
.L_x_61:
[----:B-1----:R-:W-:Y:S01]  /*2910*/  @!P5 IMAD R3, R36, R155, R12 ;  /* 0x0000009b2403d224 */ /* 0x002fe200078e020c */
[----:B------:R-:W-:Y:S04]  /*2920*/  BSSY B1, `(.L_x_63) ;  /* 0x0000006000017945 */ /* 0x000fe80003800000 */
[----:B------:R1:W-:Y:S01]  /*2930*/  @!P5 STG.E.U8 desc[UR36][R4.64+0x18], R3 ;  /* 0x000018030400d986 */ /* 0x0003e2000c101124 */
[----:B------:R-:W-:Y:S05]  /*2940*/  @P2 BRA `(.L_x_64) ;  /* 0x00000000000c2947 */ /* 0x000fea0003800000 */
[----:B--2---:R-:W1:Y:S02]  /*2950*/  LDG.E.U8 R157, desc[UR36][R8.64+0x19] ;  /* 0x00001924089d7981 */ /* 0x004e64000c1e1100 */
[----:B-1----:R-:W-:-:S05]  /*2960*/  PRMT R3, R157, 0x8880, RZ ;  /* 0x000088809d037816 */ /* 0x002fca00000000ff */
[----:B------:R-:W-:-:S07]  /*2970*/  IMAD R12, R3, R156, RZ ;  /* 0x0000009c030c7224 */ /* 0x000fce00078e02ff */
.L_x_64:
[----:B------:R-:W-:Y:S05]  /*2980*/  BSYNC B1 ;  /* 0x0000000000017941 */ /* 0x000fea0003800000 */
.L_x_63:
        /* <DEDUP_REMOVED lines=11> */
.L_x_66:
[----:B------:R-:W-:Y:S05]  /*2a40*/  BSYNC B1 ;  /* 0x0000000000017941 */ /* 0x000fea0003800000 */
.L_x_65:
[----:B-1----:R-:W-:Y:S01]  /*2a50*/  @!P4 IMAD R3, R38, R155, R12 ;  /* 0x0000009b2603c224 */ /* 0x002fe200078e020c */
[----:B------:R-:W-:Y:S04]  /*2a60*/  BSSY B1, `(.L_x_67) ;  /* 0x0000006000017945 */ /* 0x000fe80003800000 */
[----:B------:R1:W-:Y:S01]  /*2a70*/  @!P4 STG.E.U8 desc[UR36][R6.64+0x18], R3 ;  /* 0x000018030600c986 */ /* 0x0003e2000c101124 */
[----:B------:R-:W-:Y:S05]  /*2a80*/  @P3 BRA `(.L_x_68) ;  /* 0x00000000000c3947 */ /* 0x000fea0003800000 */
[----:B--2---:R-:W1:Y:S02]  /*2a90*/  LDG.E.U8 R157, desc[UR36][R10.64+0x19] ;  /* 0x000019240a9d7981 */ /* 0x004e64000c1e1100 */
[----:B-1----:R-:W-:-:S05]  /*2aa0*/  PRMT R3, R157, 0x8880, RZ ;  /* 0x000088809d037816 */ /* 0x002fca00000000ff */
[----:B------:R-:W-:-:S07]  /*2ab0*/  IMAD R12, R3, R156, RZ ;  /* 0x0000009c030c7224 */ /* 0x000fce00078e02ff */
.L_x_68:
[----:B------:R-:W-:Y:S05]  /*2ac0*/  BSYNC B1 ;  /* 0x0000000000017941 */ /* 0x000fea0003800000 */
.L_x_67:
[----:B------:R-:W-:Y:S01]  /*2ad0*/  @!P3 IMAD R39, R39, R155, R12 ;  /* 0x0000009b2727b224 */ /* 0x000fe200078e020c */
[----:B------:R-:W-:Y:S04]  /*2ae0*/  BSSY B1, `(.L_x_69) ;  /* 0x0000006000017945 */ /* 0x000fe80003800000 */
[----:B------:R0:W-:Y:S01]  /*2af0*/  @!P3 STG.E.U8 desc[UR36][R6.64+0x19], R39 ;  /* 0x000019270600b986 */ /* 0x0001e2000c101124 */
[----:B------:R-:W-:Y:S05]  /*2b00*/  @P5 BRA `(.L_x_70) ;  /* 0x00000000000c5947 */ /* 0x000fea0003800000 */
[----:B--2---:R-:W1:Y:S02]  /*2b10*/  LDG.E.U8 R157, desc[UR36][R8.64+0x20] ;  /* 0x00002024089d7981 */ /* 0x004e64000c1e1100 */
[----:B-1----:R-:W-:-:S05]  /*2b20*/  PRMT R3, R157, 0x8880, RZ ;  /* 0x000088809d037816 */ /* 0x002fca00000000ff */
[----:B------:R-:W-:-:S07]  /*2b30*/  IMAD R12, R3, R156, RZ ;  /* 0x0000009c030c7224 */ /* 0x000fce00078e02ff */
.L_x_70:
[----:B------:R-:W-:Y:S05]  /*2b40*/  BSYNC B1 ;  /* 0x0000000000017941 */ /* 0x000fea0003800000 */
.L_x_69:
[----:B-1----:R-:W-:Y:S01]  /*2b50*/  @!P5 IMAD R3, R40, R155, R12 ;  /* 0x0000009b2803d224 */ /* 0x002fe200078e020c */
[----:B------:R-:W-:Y:S04]  /*2b60*/  BSSY B1, `(.L_x_71) ;  /* 0x0000006000017945 */ /* 0x000fe80003800000 */
[----:B------:R1:W-:Y:S01]  /*2b70*/  @!P5 STG.E.U8 desc[UR36][R4.64+0x20], R3 ;  /* 0x000020030400d986 */ /* 0x0003e2000c101124 */
[----:B------:R-:W-:Y:S05]  /*2b80*/  @P2 BRA `(.L_x_72) ;  /* 0x00000000000c2947 */ /* 0x000fea0003800000 */
[----:B--2---:R-:W1:Y:S02]  /*2b90*/  LDG.E.U8 R157, desc[UR36][R8.64+0x21] ;  /* 0x00002124089d7981 */ /* 0x004e64000c1e1100 */
[----:B-1----:R-:W-:-:S05]  /*2ba0*/  PRMT R3, R157, 0x8880, RZ ;  /* 0x000088809d037816 */ /* 0x002fca00000000ff */
[----:B------:R-:W-:-:S07]  /*2bb0*/  IMAD R12, R3, R156, RZ ;  /* 0x0000009c030c7224 */ /* 0x000fce00078e02ff */
.L_x_72:
[----:B------:R-:W-:Y:S05]  /*2bc0*/  BSYNC B1 ;  /* 0x0000000000017941 */ /* 0x000fea0003800000 */
.L_x_71:
        /* <DEDUP_REMOVED lines=11> */
.L_x_74:
[----:B------:R-:W-:Y:S05]  /*2c80*/  BSYNC B1 ;  /* 0x0000000000017941 */ /* 0x000fea0003800000 */
.L_x_73:
[----:B-1----:R-:W-:Y:S01]  /*2c90*/  @!P4 IMAD R3, R42, R155, R12 ;  /* 0x0000009b2a03c224 */ /* 0x002fe200078e020c */
[----:B------:R-:W-:Y:S04]  /*2ca0*/  BSSY B1, `(.L_x_75) ;  /* 0x0000006000017945 */ /* 0x000fe80003800000 */
[----:B------:R1:W-:Y:S01]  /*2cb0*/  @!P4 STG.E.U8 desc[UR36][R6.64+0x20], R3 ;  /* 0x000020030600c986 */ /* 0x0003e2000c101124 */
[----:B------:R-:W-:Y:S05]  /*2cc0*/  @P3 BRA `(.L_x_76) ;  /* 0x00000000000c3947 */ /* 0x000fea0003800000 */
[----:B--2---:R-:W1:Y:S02]  /*2cd0*/  LDG.E.U8 R157, desc[UR36][R10.64+0x21] ;  /* 0x000021240a9d7981 */ /* 0x004e64000c1e1100 */
[----:B-1----:R-:W-:-:S05]  /*2ce0*/  PRMT R3, R157, 0x8880, RZ ;  /* 0x000088809d037816 */ /* 0x002fca00000000ff */
[----:B------:R-:W-:-:S07]  /*2cf0*/  IMAD R12, R3, R156, RZ ;  /* 0x0000009c030c7224 */ /* 0x000fce00078e02ff */
.L_x_76:
[----:B------:R-:W-:Y:S05]  /*2d00*/  BSYNC B1 ;  /* 0x0000000000017941 */ /* 0x000fea0003800000 */
.L_x_75:
[----:B------:R-:W-:Y:S01]  /*2d10*/  @!P3 IMAD R43, R43, R155, R12 ;  /* 0x0000009b2b2bb224 */ /* 0x000fe200078e020c */
[----:B------:R-:W-:Y:S04]  /*2d20*/  BSSY B1, `(.L_x_77) ;  /* 0x0000006000017945 */ /* 0x000fe80003800000 */
[----:B------:R0:W-:Y:S01]  /*2d30*/  @!P3 STG.E.U8 desc[UR36][R6.64+0x21], R43 ;  /* 0x0000212b0600b986 */ /* 0x0001e2000c101124 */
[----:B------:R-:W-:Y:S05]  /*2d40*/  @P5 BRA `(.L_x_78) ;  /* 0x00000000000c5947 */ /* 0x000fea0003800000 */
[----:B--2---:R-:W1:Y:S02]  /*2d50*/  LDG.E.U8 R157, desc[UR36][R8.64+0x28] ;  /* 0x00002824089d7981 */ /* 0x004e64000c1e1100 */
[----:B-1----:R-:W-:-:S05]  /*2d60*/  PRMT R3, R157, 0x8880, RZ ;  /* 0x000088809d037816 */ /* 0x002fca00000000ff */
[----:B------:R-:W-:-:S07]  /*2d70*/  IMAD R12, R3, R156, RZ ;  /* 0x0000009c030c7224 */ /* 0x000fce00078e02ff */
.L_x_78:
[----:B------:R-:W-:Y:S05]  /*2d80*/  BSYNC B1 ;  /* 0x0000000000017941 */ /* 0x000fea0003800000 */
.L_x_77:
[----:B-1----:R-:W-:Y:S01]  /*2d90*/  @!P5 IMAD R3, R44, R155, R12 ;  /* 0x0000009b2c03d224 */ /* 0x002fe200078e020c */
[----:B------:R-:W-:Y:S04]  /*2da0*/  BSSY B1, `(.L_x_79) ;  /* 0x0000006000017945 */ /* 0x000fe80003800000 */
[----:B------:R1:W-:Y:S01]  /*2db0*/  @!P5 STG.E.U8 desc[UR36][R4.64+0x28], R3 ;  /* 0x000028030400d986 */ /* 0x0003e2000c101124 */
[----:B------:R-:W-:Y:S05]  /*2dc0*/  @P2 BRA `(.L_x_80) ;  /* 0x00000000000c2947 */ /* 0x000fea0003800000 */
[----:B--2---:R-:W1:Y:S02]  /*2dd0*/  LDG.E.U8 R157, desc[UR36][R8.64+0x29] ;  /* 0x00002924089d7981 */ /* 0x004e64000c1e1100 */
[----:B-1----:R-:W-:-:S05]  /*2de0*/  PRMT R3, R157, 0x8880, RZ ;  /* 0x000088809d037816 */ /* 0x002fca00000000ff */
[----:B------:R-:W-:-:S07]  /*2df0*/  IMAD R12, R3, R156, RZ ;  /* 0x0000009c030c7224 */ /* 0x000fce00078e02ff */
.L_x_80:
[----:B------:R-:W-:Y:S05]  /*2e00*/  BSYNC B1 ;  /* 0x0000000000017941 */ /* 0x000fea0003800000 */
.L_x_79:
        /* <DEDUP_REMOVED lines=11> */
.L_x_82:
[----:B------:R-:W-:Y:S05]  /*2ec0*/  BSYNC B1 ;  /* 0x0000000000017941 */ /* 0x000fea0003800000 */
.L_x_81:
[----:B-1----:R-:W-:Y:S01]  /*2ed0*/  @!P4 IMAD R3, R46, R155, R12 ;  /* 0x0000009b2e03c224 */ /* 0x002fe200078e020c */
[----:B------:R-:W-:Y:S04]  /*2ee0*/  BSSY B1, `(.L_x_83) ;  /* 0x0000006000017945 */ /* 0x000fe80003800000 */
[----:B------:R1:W-:Y:S01]  /*2ef0*/  @!P4 STG.E.U8 desc[UR36][R6.64+0x28], R3 ;  /* 0x000028030600c986 */ /* 0x0003e2000c101124 */
[----:B------:R-:W-:Y:S05]  /*2f00*/  @P3 BRA `(.L_x_84) ;  /* 0x00000000000c3947 */ /* 0x000fea0003800000 */
[----:B--2---:R-:W1:Y:S02]  /*2f10*/  LDG.E.U8 R157, desc[UR36][R10.64+0x29] ;  /* 0x000029240a9d7981 */ /* 0x004e64000c1e1100 */
[----:B-1----:R-:W-:-:S05]  /*2f20*/  PRMT R3, R157, 0x8880, RZ ;  /* 0x000088809d037816 */ /* 0x002fca00000000ff */
[----:B------:R-:W-:-:S07]  /*2f30*/  IMAD R12, R3, R156, RZ ;  /* 0x0000009c030c7224 */ /* 0x000fce00078e02ff */
.L_x_84:
[----:B------:R-:W-:Y:S05]  /*2f40*/  BSYNC B1 ;  /* 0x0000000000017941 */ /* 0x000fea0003800000 */
.L_x_83:
[----:B------:R-:W-:Y:S01]  /*2f50*/  @!P3 IMAD R47, R47, R155, R12 ;  /* 0x0000009b2f2fb224 */ /* 0x000fe200078e020c */
[----:B------:R-:W-:Y:S04]  /*2f60*/  BSSY B1, `(.L_x_85) ;  /* 0x0000006000017945 */ /* 0x000fe80003800000 */
[----:B------:R0:W-:Y:S01]  /*2f70*/  @!P3 STG.E.U8 desc[UR36][R6.64+0x29], R47 ;  /* 0x0000292f0600b986 */ /* 0x0001e2000c101124 */
[----:B------:R-:W-:Y:S05]  /*2f80*/  @P5 BRA `(.L_x_86) ;  /* 0x00000000000c5947 */ /* 0x000fea0003800000 */
[----:B--2---:R-:W1:Y:S02]  /*2f90*/  LDG.E.U8 R157, desc[UR36][R8.64+0x30] ;  /* 0x00003024089d7981 */ /* 0x004e64000c1e1100 */
[----:B-1----:R-:W-:-:S05]  /*2fa0*/  PRMT R3, R157, 0x8880, RZ ;  /* 0x000088809d037816 */ /* 0x002fca00000000ff */
[----:B------:R-:W-:-:S07]  /*2fb0*/  IMAD R12, R3, R156, RZ ;  /* 0x0000009c030c7224 */ /* 0x000fce00078e02ff */
.L_x_86:
[----:B------:R-:W-:Y:S05]  /*2fc0*/  BSYNC B1 ;  /* 0x0000000000017941 */ /* 0x000fea0003800000 */
.L_x_85:
[----:B-1----:R-:W-:Y:S01]  /*2fd0*/  @!P5 IMAD R3, R48, R155, R12 ;  /* 0x0000009b3003d224 */ /* 0x002fe200078e020c */
[----:B------:R-:W-:Y:S04]  /*2fe0*/  BSSY B1, `(.L_x_87) ;  /* 0x0000006000017945 */ /* 0x000fe80003800000 */
[----:B------:R1:W-:Y:S01]  /*2ff0*/  @!P5 STG.E.U8 desc[UR36][R4.64+0x30], R3 ;  /* 0x000030030400d986 */ /* 0x0003e2000c101124 */
[----:B------:R-:W-:Y:S05]  /*3000*/  @P2 BRA `(.L_x_88) ;  /* 0x00000000000c2947 */ /* 0x000fea0003800000 */
[----:B--2---:R-:W1:Y:S02]  /*3010*/  LDG.E.U8 R157, desc[UR36][R8.64+0x31] ;  /* 0x00003124089d7981 */ /* 0x004e64000c1e1100 */
[----:B-1----:R-:W-:-:S05]  /*3020*/  PRMT R3, R157, 0x8880, RZ ;  /* 0x000088809d037816 */ /* 0x002fca00000000ff */
[----:B------:R-:W-:-:S07]  /*3030*/  IMAD R12, R3, R156, RZ ;  /* 0x0000009c030c7224 */ /* 0x000fce00078e02ff */
.L_x_88:
[----:B------:R-:W-:Y:S05]  /*3040*/  BSYNC B1 ;  /* 0x0000000000017941 */ /* 0x000fea0003800000 */
.L_x_87:
        /* <DEDUP_REMOVED lines=11> */
.L_x_90:
[----:B------:R-:W-:Y:S05]  /*3100*/  BSYNC B1 ;  /* 0x0000000000017941 */ /* 0x000fea0003800000 */
.L_x_89:
[----:B-1----:R-:W-:Y:S01]  /*3110*/  @!P4 IMAD R3, R50, R155, R12 ;  /* 0x0000009b3203c224 */ /* 0x002fe200078e020c */
[----:B------:R-:W-:Y:S04]  /*3120*/  BSSY B1, `(.L_x_91) ;  /* 0x0000006000017945 */ /* 0x000fe80003800000 */
[----:B------:R1:W-:Y:S01]  /*3130*/  @!P4 STG.E.U8 desc[UR36][R6.64+0x30], R3 ;  /* 0x000030030600c986 */ /* 0x0003e2000c101124 */
[----:B------:R-:W-:Y:S05]  /*3140*/  @P3 BRA `(.L_x_92) ;  /* 0x00000000000c3947 */ /* 0x000fea0003800000 */
[----:B--2---:R-:W1:Y:S02]  /*3150*/  LDG.E.U8 R157, desc[UR36][R10.64+0x31] ;  /* 0x000031240a9d7981 */ /* 0x004e64000c1e1100 */
[----:B-1----:R-:W-:-:S05]  /*3160*/  PRMT R3, R157, 0x8880, RZ ;  /* 0x000088809d037816 */ /* 0x002fca00000000ff */
[----:B------:R-:W-:-:S07]  /*3170*/  IMAD R12, R3, R156, RZ ;  /* 0x0000009c030c7224 */ /* 0x000fce00078e02ff */
.L_x_92:
[----:B------:R-:W-:Y:S05]  /*3180*/  BSYNC B1 ;  /* 0x0000000000017941 */ /* 0x000fea0003800000 */
.L_x_91:
[----:B------:R-:W-:Y:S01]  /*3190*/  @!P3 IMAD R51, R51, R155, R12 ;  /* 0x0000009b3333b224 */ /* 0x000fe200078e020c */
[----:B------:R-:W-:Y:S04]  /*31a0*/  BSSY B1, `(.L_x_93) ;  /* 0x0000006000017945 */ /* 0x000fe80003800000 */
[----:B------:R0:W-:Y:S01]  /*31b0*/  @!P3 STG.E.U8 desc[UR36][R6.64+0x31], R51 ;  /* 0x000031330600b986 */ /* 0x0001e2000c101124 */
[----:B------:R-:W-:Y:S05]  /*31c0*/  @P5 BRA `(.L_x_94) ;  /* 0x00000000000c5947 */ /* 0x000fea0003800000 */
[----:B--2---:R-:W1:Y:S02]  /*31d0*/  LDG.E.U8 R157, desc[UR36][R8.64+0x38] ;  /* 0x00003824089d7981 */ /* 0x004e64000c1e1100 */
[----:B-1----:R-:W-:-:S05]  /*31e0*/  PRMT R3, R157, 0x8880, RZ ;  /* 0x000088809d037816 */ /* 0x002fca00000000ff */
[----:B------:R-:W-:-:S07]  /*31f0*/  IMAD R12, R3, R156, RZ ;  /* 0x0000009c030c7224 */ /* 0x000fce00078e02ff */
.L_x_94:
[----:B------:R-:W-:Y:S05]  /*3200*/  BSYNC B1 ;  /* 0x0000000000017941 */ /* 0x000fea0003800000 */
.L_x_93:
[----:B-1----:R-:W-:Y:S01]  /*3210*/  @!P5 IMAD R3, R52, R155, R12 ;  /* 0x0000009b3403d224 */ /* 0x002fe200078e020c */
[----:B------:R-:W-:Y:S04]  /*3220*/  BSSY B1, `(.L_x_95) ;  /* 0x0000006000017945 */ /* 0x000fe80003800000 */
[----:B------:R1:W-:Y:S01]  /*3230*/  @!P5 STG.E.U8 desc[UR36][R4.64+0x38], R3 ;  /* 0x000038030400d986 */ /* 0x0003e2000c101124 */
[----:B------:R-:W-:Y:S05]  /*3240*/  @P2 BRA `(.L_x_96) ;  /* 0x00000000000c2947 */ /* 0x000fea0003800000 */
[----:B--2---:R-:W1:Y:S02]  /*3250*/  LDG.E.U8 R157, desc[UR36][R8.64+0x39] ;  /* 0x00003924089d7981 */ /* 0x004e64000c1e1100 */
[----:B-1----:R-:W-:-:S05]  /*3260*/  PRMT R3, R157, 0x8880, RZ ;  /* 0x000088809d037816 */ /* 0x002fca00000000ff */
[----:B------:R-:W-:-:S07]  /*3270*/  IMAD R12, R3, R156, RZ ;  /* 0x0000009c030c7224 */ /* 0x000fce00078e02ff */
.L_x_96:
[----:B------:R-:W-:Y:S05]  /*3280*/  BSYNC B1 ;  /* 0x0000000000017941 */ /* 0x000fea0003800000 */
.L_x_95:
        /* <DEDUP_REMOVED lines=11> */
.L_x_98:
[----:B------:R-:W-:Y:S05]  /*3340*/  BSYNC B1 ;  /* 0x0000000000017941 */ /* 0x000fea0003800000 */
.L_x_97:
[----:B-1----:R-:W-:Y:S01]  /*3350*/  @!P4 IMAD R3, R54, R155, R12 ;  /* 0x0000009b3603c224 */ /* 0x002fe200078e020c */
[----:B------:R-:W-:Y:S04]  /*3360*/  BSSY B1, `(.L_x_99) ;  /* 0x0000006000017945 */ /* 0x000fe80003800000 */
[----:B------:R1:W-:Y:S01]  /*3370*/  @!P4 STG.E.U8 desc[UR36][R6.64+0x38], R3 ;  /* 0x000038030600c986 */ /* 0x0003e2000c101124 */
[----:B------:R-:W-:Y:S05]  /*3380*/  @P3 BRA `(.L_x_100) ;  /* 0x00000000000c3947 */ /* 0x000fea0003800000 */
[----:B--2---:R-:W1:Y:S02]  /*3390*/  LDG.E.U8 R157, desc[UR36][R10.64+0x39] ;  /* 0x000039240a9d7981 */ /* 0x004e64000c1e1100 */
[----:B-1----:R-:W-:-:S05]  /*33a0*/  PRMT R3, R157, 0x8880, RZ ;  /* 0x000088809d037816 */ /* 0x002fca00000000ff */
[----:B------:R-:W-:-:S07]  /*33b0*/  IMAD R12, R3, R156, RZ ;  /* 0x0000009c030c7224 */ /* 0x000fce00078e02ff */
.L_x_100:
[----:B------:R-:W-:Y:S05]  /*33c0*/  BSYNC B1 ;  /* 0x0000000000017941 */ /* 0x000fea0003800000 */
.L_x_99:
[----:B------:R-:W-:Y:S01]  /*33d0*/  @!P3 IMAD R55, R55, R155, R12 ;  /* 0x0000009b3737b224 */ /* 0x000fe200078e020c */
[----:B------:R-:W-:Y:S04]  /*33e0*/  BSSY B1, `(.L_x_101) ;  /* 0x0000006000017945 */ /* 0x000fe80003800000 */
[----:B------:R0:W-:Y:S01]  /*33f0*/  @!P3 STG.E.U8 desc[UR36][R6.64+0x39], R55 ;  /* 0x000039370600b986 */ /* 0x0001e2000c101124 */
[----:B------:R-:W-:Y:S05]  /*3400*/  @P5 BRA `(.L_x_102) ;  /* 0x00000000000c5947 */ /* 0x000fea0003800000 */
[----:B--2---:R-:W1:Y:S02]  /*3410*/  LDG.E.U8 R157, desc[UR36][R8.64+0x40] ;  /* 0x00004024089d7981 */ /* 0x004e64000c1e1100 */
[----:B-1----:R-:W-:-:S05]  /*3420*/  PRMT R3, R157, 0x8880, RZ ;  /* 0x000088809d037816 */ /* 0x002fca00000000ff */
[----:B------:R-:W-:-:S07]  /*3430*/  IMAD R12, R3, R156, RZ ;  /* 0x0000009c030c7224 */ /* 0x000fce00078e02ff */
.L_x_102:
[----:B------:R-:W-:Y:S05]  /*3440*/  BSYNC B1 ;  /* 0x0000000000017941 */ /* 0x000fea0003800000 */
.L_x_101:
[----:B-1----:R-:W-:Y:S01]  /*3450*/  @!P5 IMAD R3, R56, R155, R12 ;  /* 0x0000009b3803d224 */ /* 0x002fe200078e020c */
[----:B------:R-:W-:Y:S04]  /*3460*/  BSSY B1, `(.L_x_103) ;  /* 0x0000006000017945 */ /* 0x000fe80003800000 */
[----:B------:R1:W-:Y:S01]  /*3470*/  @!P5 STG.E.U8 desc[UR36][R4.64+0x40], R3 ;  /* 0x000040030400d986 */ /* 0x0003e2000c101124 */
[----:B------:R-:W-:Y:S05]  /*3480*/  @P2 BRA `(.L_x_104) ;  /* 0x00000000000c2947 */ /* 0x000fea0003800000 */
[----:B--2---:R-:W1:Y:S02]  /*3490*/  LDG.E.U8 R157, desc[UR36][R8.64+0x41] ;  /* 0x00004124089d7981 */ /* 0x004e64000c1e1100 */
[----:B-1----:R-:W-:-:S05]  /*34a0*/  PRMT R3, R157, 0x8880, RZ ;  /* 0x000088809d037816 */ /* 0x002fca00000000ff */
[----:B------:R-:W-:-:S07]  /*34b0*/  IMAD R12, R3, R156, RZ ;  /* 0x0000009c030c7224 */ /* 0x000fce00078e02ff */
.L_x_104:
[----:B------:R-:W-:Y:S05]  /*34c0*/  BSYNC B1 ;  /* 0x0000000000017941 */ /* 0x000fea0003800000 */
.L_x_103:
        /* <DEDUP_REMOVED lines=11> */
.L_x_106:
[----:B------:R-:W-:Y:S05]  /*3580*/  BSYNC B1 ;  /* 0x0000000000017941 */ /* 0x000fea0003800000 */
.L_x_105:
[----:B-1----:R-:W-:Y:S01]  /*3590*/  @!P4 IMAD R3, R58, R155, R12 ;  /* 0x0000009b3a03c224 */ /* 0x002fe200078e020c */
[----:B------:R-:W-:Y:S04]  /*35a0*/  BSSY B1, `(.L_x_107) ;  /* 0x0000006000017945 */ /* 0x000fe80003800000 */
[----:B------:R1:W-:Y:S01]  /*35b0*/  @!P4 STG.E.U8 desc[UR36][R6.64+0x40], R3 ;  /* 0x000040030600c986 */ /* 0x0003e2000c101124 */
[----:B------:R-:W-:Y:S05]  /*35c0*/  @P3 BRA `(.L_x_108) ;  /* 0x00000000000c3947 */ /* 0x000fea0003800000 */
[----:B--2---:R-:W1:Y:S02]  /*35d0*/  LDG.E.U8 R157, desc[UR36][R10.64+0x41] ;  /* 0x000041240a9d7981 */ /* 0x004e64000c1e1100 */
[----:B-1----:R-:W-:-:S05]  /*35e0*/  PRMT R3, R157, 0x8880, RZ ;  /* 0x000088809d037816 */ /* 0x002fca00000000ff */
[----:B------:R-:W-:-:S07]  /*35f0*/  IMAD R12, R3, R156, RZ ;  /* 0x0000009c030c7224 */ /* 0x000fce00078e02ff */
.L_x_108:
[----:B------:R-:W-:Y:S05]  /*3600*/  BSYNC B1 ;  /* 0x0000000000017941 */ /* 0x000fea0003800000 */
.L_x_107:
[----:B------:R-:W-:Y:S01]  /*3610*/  @!P3 IMAD R59, R59, R155, R12 ;  /* 0x0000009b3b3bb224 */ /* 0x000fe200078e020c */
[----:B------:R-:W-:Y:S04]  /*3620*/  BSSY B1, `(.L_x_109) ;  /* 0x0000006000017945 */ /* 0x000fe80003800000 */
[----:B------:R0:W-:Y:S01]  /*3630*/  @!P3 STG.E.U8 desc[UR36][R6.64+0x41], R59 ;  /* 0x0000413b0600b986 */ /* 0x0001e2000c101124 */
[----:B------:R-:W-:Y:S05]  /*3640*/  @P5 BRA `(.L_x_110) ;  /* 0x00000000000c5947 */ /* 0x000fea0003800000 */
[----:B--2---:R-:W1:Y:S02]  /*3650*/  LDG.E.U8 R157, desc[UR36][R8.64+0x48] ;  /* 0x00004824089d7981 */ /* 0x004e64000c1e1100 */
[----:B-1----:R-:W-:-:S05]  /*3660*/  PRMT R3, R157, 0x8880, RZ ;  /* 0x000088809d037816 */ /* 0x002fca00000000ff */
[----:B------:R-:W-:-:S07]  /*3670*/  IMAD R12, R3, R156, RZ ;  /* 0x0000009c030c7224 */ /* 0x000fce00078e02ff */
.L_x_110:
[----:B------:R-:W-:Y:S05]  /*3680*/  BSYNC B1 ;  /* 0x0000000000017941 */ /* 0x000fea0003800000 */
.L_x_109:
[----:B-1----:R-:W-:Y:S01]  /*3690*/  @!P5 IMAD R3, R60, R155, R12 ;  /* 0x0000009b3c03d224 */ /* 0x002fe200078e020c */
[----:B------:R-:W-:Y:S04]  /*36a0*/  BSSY B1, `(.L_x_111) ;  /* 0x0000006000017945 */ /* 0x000fe80003800000 */
[----:B------:R1:W-:Y:S01]  /*36b0*/  @!P5 STG.E.U8 desc[UR36][R4.64+0x48], R3 ;  /* 0x000048030400d986 */ /* 0x0003e2000c101124 */
[----:B------:R-:W-:Y:S05]  /*36c0*/  @P2 BRA `(.L_x_112) ;  /* 0x00000000000c2947 */ /* 0x000fea0003800000 */
[----:B--2---:R-:W1:Y:S02]  /*36d0*/  LDG.E.U8 R157, desc[UR36][R8.64+0x49] ;  /* 0x00004924089d7981 */ /* 0x004e64000c1e1100 */
[----:B-1----:R-:W-:-:S05]  /*36e0*/  PRMT R3, R157, 0x8880, RZ ;  /* 0x000088809d037816 */ /* 0x002fca00000000ff */
[----:B------:R-:W-:-:S07]  /*36f0*/  IMAD R12, R3, R156, RZ ;  /* 0x0000009c030c7224 */ /* 0x000fce00078e02ff */
.L_x_112:
[----:B------:R-:W-:Y:S05]  /*3700*/  BSYNC B1 ;  /* 0x0000000000017941 */ /* 0x000fea0003800000 */
.L_x_111:
        /* <DEDUP_REMOVED lines=11> */
.L_x_114:
[----:B------:R-:W-:Y:S05]  /*37c0*/  BSYNC B1 ;  /* 0x0000000000017941 */ /* 0x000fea0003800000 */
.L_x_113:
[----:B-1----:R-:W-:Y:S01]  /*37d0*/  @!P4 IMAD R3, R62, R155, R12 ;  /* 0x0000009b3e03c224 */ /* 0x002fe200078e020c */
[----:B------:R-:W-:Y:S04]  /*37e0*/  BSSY B1, `(.L_x_115) ;  /* 0x0000006000017945 */ /* 0x000fe80003800000 */
[----:B------:R1:W-:Y:S01]  /*37f0*/  @!P4 STG.E.U8 desc[UR36][R6.64+0x48], R3 ;  /* 0x000048030600c986 */ /* 0x0003e2000c101124 */
[----:B------:R-:W-:Y:S05]  /*3800*/  @P3 BRA `(.L_x_116) ;  /* 0x00000000000c3947 */ /* 0x000fea0003800000 */
[----:B--2---:R-:W1:Y:S02]  /*3810*/  LDG.E.U8 R157, desc[UR36][R10.64+0x49] ;  /* 0x000049240a9d7981 */ /* 0x004e64000c1e1100 */
[----:B-1----:R-:W-:-:S05]  /*3820*/  PRMT R3, R157, 0x8880, RZ ;  /* 0x000088809d037816 */ /* 0x002fca00000000ff */
[----:B------:R-:W-:-:S07]  /*3830*/  IMAD R12, R3, R156, RZ ;  /* 0x0000009c030c7224 */ /* 0x000fce00078e02ff */
.L_x_116:
[----:B------:R-:W-:Y:S05]  /*3840*/  BSYNC B1 ;  /* 0x0000000000017941 */ /* 0x000fea0003800000 */
.L_x_115:
[----:B------:R-:W-:Y:S01]  /*3850*/  @!P3 IMAD R63, R63, R155, R12 ;  /* 0x0000009b3f3fb224 */ /* 0x000fe200078e020c */
[----:B------:R-:W-:Y:S04]  /*3860*/  BSSY B1, `(.L_x_117) ;  /* 0x0000006000017945 */ /* 0x000fe80003800000 */
[----:B------:R0:W-:Y:S01]  /*3870*/  @!P3 STG.E.U8 desc[UR36][R6.64+0x49], R63 ;  /* 0x0000493f0600b986 */ /* 0x0001e2000c101124 */
[----:B------:R-:W-:Y:S05]  /*3880*/  @P5 BRA `(.L_x_118) ;  /* 0x00000000000c5947 */ /* 0x000fea0003800000 */
[----:B--2---:R-:W1:Y:S02]  /*3890*/  LDG.E.U8 R157, desc[UR36][R8.64+0x50] ;  /* 0x00005024089d7981 */ /* 0x004e64000c1e1100 */
[----:B-1----:R-:W-:-:S05]  /*38a0*/  PRMT R3, R157, 0x8880, RZ ;  /* 0x000088809d037816 */ /* 0x002fca00000000ff */
[----:B------:R-:W-:-:S07]  /*38b0*/  IMAD R12, R3, R156, RZ ;  /* 0x0000009c030c7224 */ /* 0x000fce00078e02ff */
.L_x_118:
[----:B------:R-:W-:Y:S05]  /*38c0*/  BSYNC B1 ;  /* 0x0000000000017941 */ /* 0x000fea0003800000 */
.L_x_117:
[----:B-1----:R-:W-:Y:S01]  /*38d0*/  @!P5 IMAD R3, R64, R155, R12 ;  /* 0x0000009b4003d224 */ /* 0x002fe200078e020c */
[----:B------:R-:W-:Y:S04]  /*38e0*/  BSSY B1, `(.L_x_119) ;  /* 0x0000006000017945 */ /* 0x000fe80003800000 */
[----:B------:R1:W-:Y:S01]  /*38f0*/  @!P5 STG.E.U8 desc[UR36][R4.64+0x50], R3 ;  /* 0x000050030400d986 */ /* 0x0003e2000c101124 */
[----:B------:R-:W-:Y:S05]  /*3900*/  @P2 BRA `(.L_x_120) ;  /* 0x00000000000c2947 */ /* 0x000fea0003800000 */
[----:B--2---:R-:W1:Y:S02]  /*3910*/  LDG.E.U8 R157, desc[UR36][R8.64+0x51] ;  /* 0x00005124089d7981 */ /* 0x004e64000c1e1100 */
[----:B-1----:R-:W-:-:S05]  /*3920*/  PRMT R3, R157, 0x8880, RZ ;  /* 0x000088809d037816 */ /* 0x002fca00000000ff */
[----:B------:R-:W-:-:S07]  /*3930*/  IMAD R12, R3, R156, RZ ;  /* 0x0000009c030c7224 */ /* 0x000fce00078e02ff */
.L_x_120:
[----:B------:R-:W-:Y:S05]  /*3940*/  BSYNC B1 ;  /* 0x0000000000017941 */ /* 0x000fea0003800000 */
.L_x_119:
        /* <DEDUP_REMOVED lines=11> */
.L_x_122:
[----:B------:R-:W-:Y:S05]  /*3a00*/  BSYNC B1 ;  /* 0x0000000000017941 */ /* 0x000fea0003800000 */
.L_x_121:
[----:B-1----:R-:W-:Y:S01]  /*3a10*/  @!P4 IMAD R3, R66, R155, R12 ;  /* 0x0000009b4203c224 */ /* 0x002fe200078e020c */
[----:B------:R-:W-:Y:S04]  /*3a20*/  BSSY B1, `(.L_x_123) ;  /* 0x0000006000017945 */ /* 0x000fe80003800000 */
[----:B------:R1:W-:Y:S01]  /*3a30*/  @!P4 STG.E.U8 desc[UR36][R6.64+0x50], R3 ;  /* 0x000050030600c986 */ /* 0x0003e2000c101124 */
[----:B------:R-:W-:Y:S05]  /*3a40*/  @P3 BRA `(.L_x_124) ;  /* 0x00000000000c3947 */ /* 0x000fea0003800000 */
[----:B--2---:R-:W1:Y:S02]  /*3a50*/  LDG.E.U8 R157, desc[UR36][R10.64+0x51] ;  /* 0x000051240a9d7981 */ /* 0x004e64000c1e1100 */
[----:B-1----:R-:W-:-:S05]  /*3a60*/  PRMT R3, R157, 0x8880, RZ ;  /* 0x000088809d037816 */ /* 0x002fca00000000ff */
[----:B------:R-:W-:-:S07]  /*3a70*/  IMAD R12, R3, R156, RZ ;  /* 0x0000009c030c7224 */ /* 0x000fce00078e02ff */
.L_x_124:
[----:B------:R-:W-:Y:S05]  /*3a80*/  BSYNC B1 ;  /* 0x0000000000017941 */ /* 0x000fea0003800000 */
.L_x_123:
[----:B------:R-:W-:Y:S01]  /*3a90*/  @!P3 IMAD R67, R67, R155, R12 ;  /* 0x0000009b4343b224 */ /* 0x000fe200078e020c */
[----:B------:R-:W-:Y:S04]  /*3aa0*/  BSSY B1, `(.L_x_125) ;  /* 0x0000006000017945 */ /* 0x000fe80003800000 */
[----:B------:R0:W-:Y:S01]  /*3ab0*/  @!P3 STG.E.U8 desc[UR36][R6.64+0x51], R67 ;  /* 0x000051430600b986 */ /* 0x0001e2000c101124 */
[----:B------:R-:W-:Y:S05]  /*3ac0*/  @P5 BRA `(.L_x_126) ;  /* 0x00000000000c5947 */ /* 0x000fea0003800000 */
[----:B--2---:R-:W1:Y:S02]  /*3ad0*/  LDG.E.U8 R157, desc[UR36][R8.64+0x58] ;  /* 0x00005824089d7981 */ /* 0x004e64000c1e1100 */
[----:B-1----:R-:W-:-:S05]  /*3ae0*/  PRMT R3, R157, 0x8880, RZ ;  /* 0x000088809d037816 */ /* 0x002fca00000000ff */
[----:B------:R-:W-:-:S07]  /*3af0*/  IMAD R12, R3, R156, RZ ;  /* 0x0000009c030c7224 */ /* 0x000fce00078e02ff */
.L_x_126:
[----:B------:R-:W-:Y:S05]  /*3b00*/  BSYNC B1 ;  /* 0x0000000000017941 */ /* 0x000fea0003800000 */
.L_x_125:
[----:B-1----:R-:W-:Y:S01]  /*3b10*/  @!P5 IMAD R3, R68, R155, R12 ;  /* 0x0000009b4403d224 */ /* 0x002fe200078e020c */
[----:B------:R-:W-:Y:S04]  /*3b20*/  BSSY B1, `(.L_x_127) ;  /* 0x0000006000017945 */ /* 0x000fe80003800000 */
[----:B------:R1:W-:Y:S01]  /*3b30*/  @!P5 STG.E.U8 desc[UR36][R4.64+0x58], R3 ;  /* 0x000058030400d986 */ /* 0x0003e2000c101124 */
[----:B------:R-:W-:Y:S05]  /*3b40*/  @P2 BRA `(.L_x_128) ;  /* 0x00000000000c2947 */ /* 0x000fea0003800000 */
[----:B--2---:R-:W1:Y:S02]  /*3b50*/  LDG.E.U8 R157, desc[UR36][R8.64+0x59] ;  /* 0x00005924089d7981 */ /* 0x004e64000c1e1100 */
[----:B-1----:R-:W-:-:S05]  /*3b60*/  PRMT R3, R157, 0x8880, RZ ;  /* 0x000088809d037816 */ /* 0x002fca00000000ff */
[----:B------:R-:W-:-:S07]  /*3b70*/  IMAD R12, R3, R156, RZ ;  /* 0x0000009c030c7224 */ /* 0x000fce00078e02ff */
.L_x_128:
[----:B------:R-:W-:Y:S05]  /*3b80*/  BSYNC B1 ;  /* 0x0000000000017941 */ /* 0x000fea0003800000 */
.L_x_127:
        /* <DEDUP_REMOVED lines=11> */
.L_x_130:
[----:B------:R-:W-:Y:S05]  /*3c40*/  BSYNC B1 ;  /* 0x0000000000017941 */ /* 0x000fea0003800000 */
.L_x_129:
[----:B-1----:R-:W-:Y:S01]  /*3c50*/  @!P4 IMAD R3, R70, R155, R12 ;  /* 0x0000009b4603c224 */ /* 0x002fe200078e020c */
[----:B------:R-:W-:Y:S04]  /*3c60*/  BSSY B1, `(.L_x_131) ;  /* 0x0000006000017945 */ /* 0x000fe80003800000 */
[----:B------:R1:W-:Y:S01]  /*3c70*/  @!P4 STG.E.U8 desc[UR36][R6.64+0x58], R3 ;  /* 0x000058030600c986 */ /* 0x0003e2000c101124 */
[----:B------:R-:W-:Y:S05]  /*3c80*/  @P3 BRA `(.L_x_132) ;  /* 0x00000000000c3947 */ /* 0x000fea0003800000 */
[----:B--2---:R-:W1:Y:S02]  /*3c90*/  LDG.E.U8 R157, desc[UR36][R10.64+0x59] ;  /* 0x000059240a9d7981 */ /* 0x004e64000c1e1100 */
[----:B-1----:R-:W-:-:S05]  /*3ca0*/  PRMT R3, R157, 0x8880, RZ ;  /* 0x000088809d037816 */ /* 0x002fca00000000ff */
[----:B------:R-:W-:-:S07]  /*3cb0*/  IMAD R12, R3, R156, RZ ;  /* 0x0000009c030c7224 */ /* 0x000fce00078e02ff */
.L_x_132:
[----:B------:R-:W-:Y:S05]  /*3cc0*/  BSYNC B1 ;  /* 0x0000000000017941 */ /* 0x000fea0003800000 */
.L_x_131:
[----:B------:R-:W-:Y:S01]  /*3cd0*/  @!P3 IMAD R71, R71, R155, R12 ;  /* 0x0000009b4747b224 */ /* 0x000fe200078e020c */
[----:B------:R-:W-:Y:S04]  /*3ce0*/  BSSY B1, `(.L_x_133) ;  /* 0x0000006000017945 */ /* 0x000fe80003800000 */
[----:B------:R0:W-:Y:S01]  /*3cf0*/  @!P3 STG.E.U8 desc[UR36][R6.64+0x59], R71 ;  /* 0x000059470600b986 */ /* 0x0001e2000c101124 */
[----:B------:R-:W-:Y:S05]  /*3d00*/  @P5 BRA `(.L_x_134) ;  /* 0x00000000000c5947 */ /* 0x000fea0003800000 */
[----:B--2---:R-:W1:Y:S02]  /*3d10*/  LDG.E.U8 R157, desc[UR36][R8.64+0x60] ;  /* 0x00006024089d7981 */ /* 0x004e64000c1e1100 */
[----:B-1----:R-:W-:-:S05]  /*3d20*/  PRMT R3, R157, 0x8880, RZ ;  /* 0x000088809d037816 */ /* 0x002fca00000000ff */
[----:B------:R-:W-:-:S07]  /*3d30*/  IMAD R12, R3, R156, RZ ;  /* 0x0000009c030c7224 */ /* 0x000fce00078e02ff */
.L_x_134:
[----:B------:R-:W-:Y:S05]  /*3d40*/  BSYNC B1 ;  /* 0x0000000000017941 */ /* 0x000fea0003800000 */
.L_x_133:
[----:B-1----:R-:W-:Y:S01]  /*3d50*/  @!P5 IMAD R3, R72, R155, R12 ;  /* 0x0000009b4803d224 */ /* 0x002fe200078e020c */
[----:B------:R-:W-:Y:S04]  /*3d60*/  BSSY B1, `(.L_x_135) ;  /* 0x0000006000017945 */ /* 0x000fe80003800000 */
[----:B------:R1:W-:Y:S01]  /*3d70*/  @!P5 STG.E.U8 desc[UR36][R4.64+0x60], R3 ;  /* 0x000060030400d986 */ /* 0x0003e2000c101124 */
[----:B------:R-:W-:Y:S05]  /*3d80*/  @P2 BRA `(.L_x_136) ;  /* 0x00000000000c2947 */ /* 0x000fea0003800000 */
[----:B--2---:R-:W1:Y:S02]  /*3d90*/  LDG.E.U8 R157, desc[UR36][R8.64+0x61] ;  /* 0x00006124089d7981 */ /* 0x004e64000c1e1100 */
[----:B-1----:R-:W-:-:S05]  /*3da0*/  PRMT R3, R157, 0x8880, RZ ;  /* 0x000088809d037816 */ /* 0x002fca00000000ff */
[----:B------:R-:W-:-:S07]  /*3db0*/  IMAD R12, R3, R156, RZ ;  /* 0x0000009c030c7224 */ /* 0x000fce00078e02ff */
.L_x_136:
[----:B------:R-:W-:Y:S05]  /*3dc0*/  BSYNC B1 ;  /* 0x0000000000017941 */ /* 0x000fea0003800000 */
.L_x_135:
        /* <DEDUP_REMOVED lines=11> */
.L_x_138:
[----:B------:R-:W-:Y:S05]  /*3e80*/  BSYNC B1 ;  /* 0x0000000000017941 */ /* 0x000fea0003800000 */
.L_x_137:
[----:B-1----:R-:W-:Y:S01]  /*3e90*/  @!P4 IMAD R3, R74, R155, R12 ;  /* 0x0000009b4a03c224 */ /* 0x002fe200078e020c */
[----:B------:R-:W-:Y:S04]  /*3ea0*/  BSSY B1, `(.L_x_139) ;  /* 0x0000006000017945 */ /* 0x000fe80003800000 */
[----:B------:R1:W-:Y:S01]  /*3eb0*/  @!P4 STG.E.U8 desc[UR36][R6.64+0x60], R3 ;  /* 0x000060030600c986 */ /* 0x0003e2000c101124 */
[----:B------:R-:W-:Y:S05]  /*3ec0*/  @P3 BRA `(.L_x_140) ;  /* 0x00000000000c3947 */ /* 0x000fea0003800000 */
[----:B--2---:R-:W1:Y:S02]  /*3ed0*/  LDG.E.U8 R157, desc[UR36][R10.64+0x61] ;  /* 0x000061240a9d7981 */ /* 0x004e64000c1e1100 */
[----:B-1----:R-:W-:-:S05]  /*3ee0*/  PRMT R3, R157, 0x8880, RZ ;  /* 0x000088809d037816 */ /* 0x002fca00000000ff */
[----:B------:R-:W-:-:S07]  /*3ef0*/  IMAD R12, R3, R156, RZ ;  /* 0x0000009c030c7224 */ /* 0x000fce00078e02ff */
.L_x_140:
[----:B------:R-:W-:Y:S05]  /*3f00*/  BSYNC B1 ;  /* 0x0000000000017941 */ /* 0x000fea0003800000 */
.L_x_139:
[----:B------:R-:W-:Y:S01]  /*3f10*/  @!P3 IMAD R75, R75, R155, R12 ;  /* 0x0000009b4b4bb224 */ /* 0x000fe200078e020c */
[----:B------:R-:W-:Y:S04]  /*3f20*/  BSSY B1, `(.L_x_141) ;  /* 0x0000006000017945 */ /* 0x000fe80003800000 */
[----:B------:R0:W-:Y:S01]  /*3f30*/  @!P3 STG.E.U8 desc[UR36][R6.64+0x61], R75 ;  /* 0x0000614b0600b986 */ /* 0x0001e2000c101124 */
[----:B------:R-:W-:Y:S05]  /*3f40*/  @P5 BRA `(.L_x_142) ;  /* 0x00000000000c5947 */ /* 0x000fea0003800000 */
[----:B--2---:R-:W1:Y:S02]  /*3f50*/  LDG.E.U8 R157, desc[UR36][R8.64+0x68] ;  /* 0x00006824089d7981 */ /* 0x004e64000c1e1100 */
[----:B-1----:R-:W-:-:S05]  /*3f60*/  PRMT R3, R157, 0x8880, RZ ;  /* 0x000088809d037816 */ /* 0x002fca00000000ff */
[----:B------:R-:W-:-:S07]  /*3f70*/  IMAD R12, R3, R156, RZ ;  /* 0x0000009c030c7224 */ /* 0x000fce00078e02ff */
.L_x_142:
[----:B------:R-:W-:Y:S05]  /*3f80*/  BSYNC B1 ;  /* 0x0000000000017941 */ /* 0x000fea0003800000 */
.L_x_141:
[----:B-1----:R-:W-:Y:S01]  /*3f90*/  @!P5 IMAD R3, R76, R155, R12 ;  /* 0x0000009b4c03d224 */ /* 0x002fe200078e020c */
[----:B------:R-:W-:Y:S04]  /*3fa0*/  BSSY B1, `(.L_x_143) ;  /* 0x0000006000017945 */ /* 0x000fe80003800000 */
[----:B------:R1:W-:Y:S01]  /*3fb0*/  @!P5 STG.E.U8 desc[UR36][R4.64+0x68], R3 ;  /* 0x000068030400d986 */ /* 0x0003e2000c101124 */
[----:B------:R-:W-:Y:S05]  /*3fc0*/  @P2 BRA `(.L_x_144) ;  /* 0x00000000000c2947 */ /* 0x000fea0003800000 */
[----:B--2---:R-:W1:Y:S02]  /*3fd0*/  LDG.E.U8 R157, desc[UR36][R8.64+0x69] ;  /* 0x00006924089d7981 */ /* 0x004e64000c1e1100 */
[----:B-1----:R-:W-:-:S05]  /*3fe0*/  PRMT R3, R157, 0x8880, RZ ;  /* 0x000088809d037816 */ /* 0x002fca00000000ff */
[----:B------:R-:W-:-:S07]  /*3ff0*/  IMAD R12, R3, R156, RZ ;  /* 0x0000009c030c7224 */ /* 0x000fce00078e02ff */
.L_x_144:
[----:B------:R-:W-:Y:S05]  /*4000*/  BSYNC B1 ;  /* 0x0000000000017941 */ /* 0x000fea0003800000 */
.L_x_143:
        /* <DEDUP_REMOVED lines=11> */
.L_x_146:
[----:B------:R-:W-:Y:S05]  /*40c0*/  BSYNC B1 ;  /* 0x0000000000017941 */ /* 0x000fea0003800000 */
.L_x_145:
[----:B-1----:R-:W-:Y:S01]  /*40d0*/  @!P4 IMAD R3, R78, R155, R12 ;  /* 0x0000009b4e03c224 */ /* 0x002fe200078e020c */
[----:B------:R-:W-:Y:S04]  /*40e0*/  BSSY B1, `(.L_x_147) ;  /* 0x0000006000017945 */ /* 0x000fe80003800000 */
[----:B------:R1:W-:Y:S01]  /*40f0*/  @!P4 STG.E.U8 desc[UR36][R6.64+0x68], R3 ;  /* 0x000068030600c986 */ /* 0x0003e2000c101124 */
[----:B------:R-:W-:Y:S05]  /*4100*/  @P3 BRA `(.L_x_148) ;  /* 0x00000000000c3947 */ /* 0x000fea0003800000 */
[----:B--2---:R-:W1:Y:S02]  /*4110*/  LDG.E.U8 R157, desc[UR36][R10.64+0x69] ;  /* 0x000069240a9d7981 */ /* 0x004e64000c1e1100 */
[----:B-1----:R-:W-:-:S05]  /*4120*/  PRMT R3, R157, 0x8880, RZ ;  /* 0x000088809d037816 */ /* 0x002fca00000000ff */
[----:B------:R-:W-:-:S07]  /*4130*/  IMAD R12, R3, R156, RZ ;  /* 0x0000009c030c7224 */ /* 0x000fce00078e02ff */
.L_x_148:
[----:B------:R-:W-:Y:S05]  /*4140*/  BSYNC B1 ;  /* 0x0000000000017941 */ /* 0x000fea0003800000 */
.L_x_147:
[----:B------:R-:W-:Y:S01]  /*4150*/  @!P3 IMAD R79, R79, R155, R12 ;  /* 0x0000009b4f4fb224 */ /* 0x000fe200078e020c */
[----:B------:R-:W-:Y:S04]  /*4160*/  BSSY B1, `(.L_x_149) ;  /* 0x0000006000017945 */ /* 0x000fe80003800000 */
[----:B------:R0:W-:Y:S01]  /*4170*/  @!P3 STG.E.U8 desc[UR36][R6.64+0x69], R79 ;  /* 0x0000694f0600b986 */ /* 0x0001e2000c101124 */
[----:B------:R-:W-:Y:S05]  /*4180*/  @P5 BRA `(.L_x_150) ;  /* 0x00000000000c5947 */ /* 0x000fea0003800000 */
[----:B--2---:R-:W1:Y:S02]  /*4190*/  LDG.E.U8 R157, desc[UR36][R8.64+0x70] ;  /* 0x00007024089d7981 */ /* 0x004e64000c1e1100 */
[----:B-1----:R-:W-:-:S05]  /*41a0*/  PRMT R3, R157, 0x8880, RZ ;  /* 0x000088809d037816 */ /* 0x002fca00000000ff */
[----:B------:R-:W-:-:S07]  /*41b0*/  IMAD R12, R3, R156, RZ ;  /* 0x0000009c030c7224 */ /* 0x000fce00078e02ff */
.L_x_150:
[----:B------:R-:W-:Y:S05]  /*41c0*/  BSYNC B1 ;  /* 0x0000000000017941 */ /* 0x000fea0003800000 */
.L_x_149:
[----:B-1----:R-:W-:Y:S01]  /*41d0*/  @!P5 IMAD R3, R80, R155, R12 ;  /* 0x0000009b5003d224 */ /* 0x002fe200078e020c */
[----:B------:R-:W-:Y:S04]  /*41e0*/  BSSY B1, `(.L_x_151) ;  /* 0x0000006000017945 */ /* 0x000fe80003800000 */
[----:B------:R1:W-:Y:S01]  /*41f0*/  @!P5 STG.E.U8 desc[UR36][R4.64+0x70], R3 ;  /* 0x000070030400d986 */ /* 0x0003e2000c101124 */
[----:B------:R-:W-:Y:S05]  /*4200*/  @P2 BRA `(.L_x_152) ;  /* 0x00000000000c2947 */ /* 0x000fea0003800000 */
[----:B--2---:R-:W1:Y:S02]  /*4210*/  LDG.E.U8 R157, desc[UR36][R8.64+0x71] ;  /* 0x00007124089d7981 */ /* 0x004e64000c1e1100 */
[----:B-1----:R-:W-:-:S05]  /*4220*/  PRMT R3, R157, 0x8880, RZ ;  /* 0x000088809d037816 */ /* 0x002fca00000000ff */
[----:B------:R-:W-:-:S07]  /*4230*/  IMAD R12, R3, R156, RZ ;  /* 0x0000009c030c7224 */ /* 0x000fce00078e02ff */
.L_x_152:
[----:B------:R-:W-:Y:S05]  /*4240*/  BSYNC B1 ;  /* 0x0000000000017941 */ /* 0x000fea0003800000 */
.L_x_151:
        /* <DEDUP_REMOVED lines=11> */
.L_x_154:
[----:B------:R-:W-:Y:S05]  /*4300*/  BSYNC B1 ;  /* 0x0000000000017941 */ /* 0x000fea0003800000 */
.L_x_153:
[----:B-1----:R-:W-:Y:S01]  /*4310*/  @!P4 IMAD R3, R82, R155, R12 ;  /* 0x0000009b5203c224 */ /* 0x002fe200078e020c */
[----:B------:R-:W-:Y:S04]  /*4320*/  BSSY B1, `(.L_x_155) ;  /* 0x0000006000017945 */ /* 0x000fe80003800000 */
[----:B------:R1:W-:Y:S01]  /*4330*/  @!P4 STG.E.U8 desc[UR36][R6.64+0x70], R3 ;  /* 0x000070030600c986 */ /* 0x0003e2000c101124 */
[----:B------:R-:W-:Y:S05]  /*4340*/  @P3 BRA `(.L_x_156) ;  /* 0x00000000000c3947 */ /* 0x000fea0003800000 */
[----:B--2---:R-:W1:Y:S02]  /*4350*/  LDG.E.U8 R157, desc[UR36][R10.64+0x71] ;  /* 0x000071240a9d7981 */ /* 0x004e64000c1e1100 */
[----:B-1----:R-:W-:-:S05]  /*4360*/  PRMT R3, R157, 0x8880, RZ ;  /* 0x000088809d037816 */ /* 0x002fca00000000ff */
[----:B------:R-:W-:-:S07]  /*4370*/  IMAD R12, R3, R156, RZ ;  /* 0x0000009c030c7224 */ /* 0x000fce00078e02ff */
.L_x_156:
[----:B------:R-:W-:Y:S05]  /*4380*/  BSYNC B1 ;  /* 0x0000000000017941 */ /* 0x000fea0003800000 */
.L_x_155:
[----:B------:R-:W-:Y:S01]  /*4390*/  @!P3 IMAD R83, R83, R155, R12 ;  /* 0x0000009b5353b224 */ /* 0x000fe200078e020c */
[----:B------:R-:W-:Y:S04]  /*43a0*/  BSSY B1, `(.L_x_157) ;  /* 0x0000006000017945 */ /* 0x000fe80003800000 */
[----:B------:R0:W-:Y:S01]  /*43b0*/  @!P3 STG.E.U8 desc[UR36][R6.64+0x71], R83 ;  /* 0x000071530600b986 */ /* 0x0001e2000c101124 */
[----:B------:R-:W-:Y:S05]  /*43c0*/  @P5 BRA `(.L_x_158) ;  /* 0x00000000000c5947 */ /* 0x000fea0003800000 */
[----:B--2---:R-:W1:Y:S02]  /*43d0*/  LDG.E.U8 R157, desc[UR36][R8.64+0x78] ;  /* 0x00007824089d7981 */ /* 0x004e64000c1e1100 */
[----:B-1----:R-:W-:-:S05]  /*43e0*/  PRMT R3, R157, 0x8880, RZ ;  /* 0x000088809d037816 */ /* 0x002fca00000000ff */
[----:B------:R-:W-:-:S07]  /*43f0*/  IMAD R12, R3, R156, RZ ;  /* 0x0000009c030c7224 */ /* 0x000fce00078e02ff */
.L_x_158:
[----:B------:R-:W-:Y:S05]  /*4400*/  BSYNC B1 ;  /* 0x0000000000017941 */ /* 0x000fea0003800000 */
.L_x_157:
[----:B-1----:R-:W-:Y:S01]  /*4410*/  @!P5 IMAD R3, R84, R155, R12 ;  /* 0x0000009b5403d224 */ /* 0x002fe200078e020c */
[----:B------:R-:W-:Y:S04]  /*4420*/  BSSY B1, `(.L_x_159) ;  /* 0x0000006000017945 */ /* 0x000fe80003800000 */
[----:B------:R1:W-:Y:S01]  /*4430*/  @!P5 STG.E.U8 desc[UR36][R4.64+0x78], R3 ;  /* 0x000078030400d986 */ /* 0x0003e2000c101124 */
[----:B------:R-:W-:Y:S05]  /*4440*/  @P2 BRA `(.L_x_160) ;  /* 0x00000000000c2947 */ /* 0x000fea0003800000 */
[----:B--2---:R-:W1:Y:S02]  /*4450*/  LDG.E.U8 R157, desc[UR36][R8.64+0x79] ;  /* 0x00007924089d7981 */ /* 0x004e64000c1e1100 */
[----:B-1----:R-:W-:-:S05]  /*4460*/  PRMT R3, R157, 0x8880, RZ ;  /* 0x000088809d037816 */ /* 0x002fca00000000ff */
[----:B------:R-:W-:-:S07]  /*4470*/  IMAD R12, R3, R156, RZ ;  /* 0x0000009c030c7224 */ /* 0x000fce00078e02ff */
.L_x_160:
[----:B------:R-:W-:Y:S05]  /*4480*/  BSYNC B1 ;  /* 0x0000000000017941 */ /* 0x000fea0003800000 */
.L_x_159:
        /* <DEDUP_REMOVED lines=11> */
.L_x_162:
[----:B------:R-:W-:Y:S05]  /*4540*/  BSYNC B1 ;  /* 0x0000000000017941 */ /* 0x000fea0003800000 */
.L_x_161:
[----:B-1----:R-:W-:Y:S01]  /*4550*/  @!P4 IMAD R3, R86, R155, R12 ;  /* 0x0000009b5603c224 */ /* 0x002fe200078e020c */
[----:B------:R-:W-:Y:S04]  /*4560*/  BSSY B1, `(.L_x_163) ;  /* 0x0000006000017945 */ /* 0x000fe80003800000 */
[----:B------:R1:W-:Y:S01]  /*4570*/  @!P4 STG.E.U8 desc[UR36][R6.64+0x78], R3 ;  /* 0x000078030600c986 */ /* 0x0003e2000c101124 */
[----:B------:R-:W-:Y:S05]  /*4580*/  @P3 BRA `(.L_x_164) ;  /* 0x00000000000c3947 */ /* 0x000fea0003800000 */
[----:B--2---:R-:W1:Y:S02]  /*4590*/  LDG.E.U8 R157, desc[UR36][R10.64+0x79] ;  /* 0x000079240a9d7981 */ /* 0x004e64000c1e1100 */
[----:B-1----:R-:W-:-:S05]  /*45a0*/  PRMT R3, R157, 0x8880, RZ ;  /* 0x000088809d037816 */ /* 0x002fca00000000ff */
[----:B------:R-:W-:-:S07]  /*45b0*/  IMAD R12, R3, R156, RZ ;  /* 0x0000009c030c7224 */ /* 0x000fce00078e02ff */
.L_x_164:
[----:B------:R-:W-:Y:S05]  /*45c0*/  BSYNC B1 ;  /* 0x0000000000017941 */ /* 0x000fea0003800000 */
.L_x_163:
[----:B------:R-:W-:Y:S01]  /*45d0*/  @!P3 IMAD R87, R87, R155, R12 ;  /* 0x0000009b5757b224 */ /* 0x000fe200078e020c */
[----:B------:R-:W-:Y:S04]  /*45e0*/  BSSY B1, `(.L_x_165) ;  /* 0x0000006000017945 */ /* 0x000fe80003800000 */
[----:B------:R0:W-:Y:S01]  /*45f0*/  @!P3 STG.E.U8 desc[UR36][R6.64+0x79], R87 ;  /* 0x000079570600b986 */ /* 0x0001e2000c101124 */
[----:B------:R-:W-:Y:S05]  /*4600*/  @P5 BRA `(.L_x_166) ;  /* 0x00000000000c5947 */ /* 0x000fea0003800000 */
[----:B--2---:R-:W1:Y:S02]  /*4610*/  LDG.E.U8 R157, desc[UR36][R8.64+0x80] ;  /* 0x00008024089d7981 */ /* 0x004e64000c1e1100 */
[----:B-1----:R-:W-:-:S05]  /*4620*/  PRMT R3, R157, 0x8880, RZ ;  /* 0x000088809d037816 */ /* 0x002fca00000000ff */
[----:B------:R-:W-:-:S07]  /*4630*/  IMAD R12, R3, R156, RZ ;  /* 0x0000009c030c7224 */ /* 0x000fce00078e02ff */
.L_x_166:
[----:B------:R-:W-:Y:S05]  /*4640*/  BSYNC B1 ;  /* 0x0000000000017941 */ /* 0x000fea0003800000 */
.L_x_165:
[----:B-1----:R-:W-:Y:S01]  /*4650*/  @!P5 IMAD R3, R88, R155, R12 ;  /* 0x0000009b5803d224 */ /* 0x002fe200078e020c */
[----:B------:R-:W-:Y:S04]  /*4660*/  BSSY B1, `(.L_x_167) ;  /* 0x0000006000017945 */ /* 0x000fe80003800000 */
[----:B------:R1:W-:Y:S01]  /*4670*/  @!P5 STG.E.U8 desc[UR36][R4.64+0x80], R3 ;  /* 0x000080030400d986 */ /* 0x0003e2000c101124 */
[----:B------:R-:W-:Y:S05]  /*4680*/  @P2 BRA `(.L_x_168) ;  /* 0x00000000000c2947 */ /* 0x000fea0003800000 */
[----:B--2---:R-:W1:Y:S02]  /*4690*/  LDG.E.U8 R157, desc[UR36][R8.64+0x81] ;  /* 0x00008124089d7981 */ /* 0x004e64000c1e1100 */
[----:B-1----:R-:W-:-:S05]  /*46a0*/  PRMT R3, R157, 0x8880, RZ ;  /* 0x000088809d037816 */ /* 0x002fca00000000ff */
[----:B------:R-:W-:-:S07]  /*46b0*/  IMAD R12, R3, R156, RZ ;  /* 0x0000009c030c7224 */ /* 0x000fce00078e02ff */
.L_x_168:
[----:B------:R-:W-:Y:S05]  /*46c0*/  BSYNC B1 ;  /* 0x0000000000017941 */ /* 0x000fea0003800000 */
.L_x_167:
        /* <DEDUP_REMOVED lines=11> */
.L_x_170:
[----:B------:R-:W-:Y:S05]  /*4780*/  BSYNC B1 ;  /* 0x0000000000017941 */ /* 0x000fea0003800000 */
.L_x_169:
[----:B-1----:R-:W-:Y:S01]  /*4790*/  @!P4 IMAD R3, R90, R155, R12 ;  /* 0x0000009b5a03c224 */ /* 0x002fe200078e020c */
[----:B------:R-:W-:Y:S04]  /*47a0*/  BSSY B1, `(.L_x_171) ;  /* 0x0000006000017945 */ /* 0x000fe80003800000 */
[----:B------:R1:W-:Y:S01]  /*47b0*/  @!P4 STG.E.U8 desc[UR36][R6.64+0x80], R3 ;  /* 0x000080030600c986 */ /* 0x0003e2000c101124 */
[----:B------:R-:W-:Y:S05]  /*47c0*/  @P3 BRA `(.L_x_172) ;  /* 0x00000000000c3947 */ /* 0x000fea0003800000 */
[----:B--2---:R-:W1:Y:S02]  /*47d0*/  LDG.E.U8 R157, desc[UR36][R10.64+0x81] ;  /* 0x000081240a9d7981 */ /* 0x004e64000c1e1100 */
[----:B-1----:R-:W-:-:S05]  /*47e0*/  PRMT R3, R157, 0x8880, RZ ;  /* 0x000088809d037816 */ /* 0x002fca00000000ff */
[----:B------:R-:W-:-:S07]  /*47f0*/  IMAD R12, R3, R156, RZ ;  /* 0x0000009c030c7224 */ /* 0x000fce00078e02ff */
.L_x_172:
[----:B------:R-:W-:Y:S05]  /*4800*/  BSYNC B1 ;  /* 0x0000000000017941 */ /* 0x000fea0003800000 */
.L_x_171:
[----:B------:R-:W-:Y:S01]  /*4810*/  @!P3 IMAD R91, R91, R155, R12 ;  /* 0x0000009b5b5bb224 */ /* 0x000fe200078e020c */
[----:B------:R-:W-:Y:S04]  /*4820*/  BSSY B1, `(.L_x_173) ;  /* 0x0000006000017945 */ /* 0x000fe80003800000 */
[----:B------:R0:W-:Y:S01]  /*4830*/  @!P3 STG.E.U8 desc[UR36][R6.64+0x81], R91 ;  /* 0x0000815b0600b986 */ /* 0x0001e2000c101124 */
[----:B------:R-:W-:Y:S05]  /*4840*/  @P5 BRA `(.L_x_174) ;  /* 0x00000000000c5947 */ /* 0x000fea0003800000 */
[----:B--2---:R-:W1:Y:S02]  /*4850*/  LDG.E.U8 R157, desc[UR36][R8.64+0x88] ;  /* 0x00008824089d7981 */ /* 0x004e64000c1e1100 */
[----:B-1----:R-:W-:-:S05]  /*4860*/  PRMT R3, R157, 0x8880, RZ ;  /* 0x000088809d037816 */ /* 0x002fca00000000ff */
[----:B------:R-:W-:-:S07]  /*4870*/  IMAD R12, R3, R156, RZ ;  /* 0x0000009c030c7224 */ /* 0x000fce00078e02ff */
.L_x_174:
[----:B------:R-:W-:Y:S05]  /*4880*/  BSYNC B1 ;  /* 0x0000000000017941 */ /* 0x000fea0003800000 */
.L_x_173:
[----:B-1----:R-:W-:Y:S01]  /*4890*/  @!P5 IMAD R3, R92, R155, R12 ;  /* 0x0000009b5c03d224 */ /* 0x002fe200078e020c */
[----:B------:R-:W-:Y:S04]  /*48a0*/  BSSY B1, `(.L_x_175) ;  /* 0x0000006000017945 */ /* 0x000fe80003800000 */
[----:B------:R1:W-:Y:S01]  /*48b0*/  @!P5 STG.E.U8 desc[UR36][R4.64+0x88], R3 ;  /* 0x000088030400d986 */ /* 0x0003e2000c101124 */
[----:B------:R-:W-:Y:S05]  /*48c0*/  @P2 BRA `(.L_x_176) ;  /* 0x00000000000c2947 */ /* 0x000fea0003800000 */
[----:B--2---:R-:W1:Y:S02]  /*48d0*/  LDG.E.U8 R157, desc[UR36][R8.64+0x89] ;  /* 0x00008924089d7981 */ /* 0x004e64000c1e1100 */
[----:B-1----:R-:W-:-:S05]  /*48e0*/  PRMT R3, R157, 0x8880, RZ ;  /* 0x000088809d037816 */ /* 0x002fca00000000ff */
[----:B------:R-:W-:-:S07]  /*48f0*/  IMAD R12, R3, R156, RZ ;  /* 0x0000009c030c7224 */ /* 0x000fce00078e02ff */
.L_x_176:
[----:B------:R-:W-:Y:S05]  /*4900*/  BSYNC B1 ;  /* 0x0000000000017941 */ /* 0x000fea0003800000 */
.L_x_175:
        /* <DEDUP_REMOVED lines=11> */
.L_x_178:
[----:B------:R-:W-:Y:S05]  /*49c0*/  BSYNC B1 ;  /* 0x0000000000017941 */ /* 0x000fea0003800000 */
.L_x_177:
[----:B-1----:R-:W-:Y:S01]  /*49d0*/  @!P4 IMAD R3, R94, R155, R12 ;  /* 0x0000009b5e03c224 */ /* 0x002fe200078e020c */
[----:B------:R-:W-:Y:S04]  /*49e0*/  BSSY B1, `(.L_x_179) ;  /* 0x0000006000017945 */ /* 0x000fe80003800000 */
[----:B------:R1:W-:Y:S01]  /*49f0*/  @!P4 STG.E.U8 desc[UR36][R6.64+0x88], R3 ;  /* 0x000088030600c986 */ /* 0x0003e2000c101124 */
[----:B------:R-:W-:Y:S05]  /*4a00*/  @P3 BRA `(.L_x_180) ;  /* 0x00000000000c3947 */ /* 0x000fea0003800000 */
[----:B--2---:R-:W1:Y:S02]  /*4a10*/  LDG.E.U8 R157, desc[UR36][R10.64+0x89] ;  /* 0x000089240a9d7981 */ /* 0x004e64000c1e1100 */
[----:B-1----:R-:W-:-:S05]  /*4a20*/  PRMT R3, R157, 0x8880, RZ ;  /* 0x000088809d037816 */ /* 0x002fca00000000ff */
[----:B------:R-:W-:-:S07]  /*4a30*/  IMAD R12, R3, R156, RZ ;  /* 0x0000009c030c7224 */ /* 0x000fce00078e02ff */
.L_x_180:
[----:B------:R-:W-:Y:S05]  /*4a40*/  BSYNC B1 ;  /* 0x0000000000017941 */ /* 0x000fea0003800000 */
.L_x_179:
[----:B------:R-:W-:Y:S01]  /*4a50*/  @!P3 IMAD R95, R95, R155, R12 ;  /* 0x0000009b5f5fb224 */ /* 0x000fe200078e020c */
[----:B------:R-:W-:Y:S04]  /*4a60*/  BSSY B1, `(.L_x_181) ;  /* 0x0000006000017945 */ /* 0x000fe80003800000 */
[----:B------:R0:W-:Y:S01]  /*4a70*/  @!P3 STG.E.U8 desc[UR36][R6.64+0x89], R95 ;  /* 0x0000895f0600b986 */ /* 0x0001e2000c101124 */
[----:B------:R-:W-:Y:S05]  /*4a80*/  @P5 BRA `(.L_x_182) ;  /* 0x00000000000c5947 */ /* 0x000fea0003800000 */
[----:B--2---:R-:W1:Y:S02]  /*4a90*/  LDG.E.U8 R157, desc[UR36][R8.64+0x90] ;  /* 0x00009024089d7981 */ /* 0x004e64000c1e1100 */
[----:B-1----:R-:W-:-:S05]  /*4aa0*/  PRMT R3, R157, 0x8880, RZ ;  /* 0x000088809d037816 */ /* 0x002fca00000000ff */
[----:B------:R-:W-:-:S07]  /*4ab0*/  IMAD R12, R3, R156, RZ ;  /* 0x0000009c030c7224 */ /* 0x000fce00078e02ff */
.L_x_182:
[----:B------:R-:W-:Y:S05]  /*4ac0*/  BSYNC B1 ;  /* 0x0000000000017941 */ /* 0x000fea0003800000 */
.L_x_181:
[----:B-1----:R-:W-:Y:S01]  /*4ad0*/  @!P5 IMAD R3, R96, R155, R12 ;  /* 0x0000009b6003d224 */ /* 0x002fe200078e020c */
[----:B------:R-:W-:Y:S04]  /*4ae0*/  BSSY B1, `(.L_x_183) ;  /* 0x0000006000017945 */ /* 0x000fe80003800000 */
[----:B------:R1:W-:Y:S01]  /*4af0*/  @!P5 STG.E.U8 desc[UR36][R4.64+0x90], R3 ;  /* 0x000090030400d986 */ /* 0x0003e2000c101124 */
[----:B------:R-:W-:Y:S05]  /*4b00*/  @P2 BRA `(.L_x_184) ;  /* 0x00000000000c2947 */ /* 0x000fea0003800000 */
[----:B--2---:R-:W1:Y:S02]  /*4b10*/  LDG.E.U8 R157, desc[UR36][R8.64+0x91] ;  /* 0x00009124089d7981 */ /* 0x004e64000c1e1100 */
[----:B-1----:R-:W-:-:S05]  /*4b20*/  PRMT R3, R157, 0x8880, RZ ;  /* 0x000088809d037816 */ /* 0x002fca00000000ff */
[----:B------:R-:W-:-:S07]  /*4b30*/  IMAD R12, R3, R156, RZ ;  /* 0x0000009c030c7224 */ /* 0x000fce00078e02ff */
.L_x_184:
[----:B------:R-:W-:Y:S05]  /*4b40*/  BSYNC B1 ;  /* 0x0000000000017941 */ /* 0x000fea0003800000 */
.L_x_183:
        /* <DEDUP_REMOVED lines=11> */
.L_x_186:
[----:B------:R-:W-:Y:S05]  /*4c00*/  BSYNC B1 ;  /* 0x0000000000017941 */ /* 0x000fea0003800000 */
.L_x_185:
[----:B-1----:R-:W-:Y:S01]  /*4c10*/  @!P4 IMAD R3, R98, R155, R12 ;  /* 0x0000009b6203c224 */ /* 0x002fe200078e020c */
[----:B------:R-:W-:Y:S04]  /*4c20*/  BSSY B1, `(.L_x_187) ;  /* 0x0000006000017945 */ /* 0x000fe80003800000 */
[----:B------:R1:W-:Y:S01]  /*4c30*/  @!P4 STG.E.U8 desc[UR36][R6.64+0x90], R3 ;  /* 0x000090030600c986 */ /* 0x0003e2000c101124 */
[----:B------:R-:W-:Y:S05]  /*4c40*/  @P3 BRA `(.L_x_188) ;  /* 0x00000000000c3947 */ /* 0x000fea0003800000 */
[----:B--2---:R-:W1:Y:S02]  /*4c50*/  LDG.E.U8 R157, desc[UR36][R10.64+0x91] ;  /* 0x000091240a9d7981 */ /* 0x004e64000c1e1100 */
[----:B-1----:R-:W-:-:S05]  /*4c60*/  PRMT R3, R157, 0x8880, RZ ;  /* 0x000088809d037816 */ /* 0x002fca00000000ff */
[----:B------:R-:W-:-:S07]  /*4c70*/  IMAD R12, R3, R156, RZ ;  /* 0x0000009c030c7224 */ /* 0x000fce00078e02ff */
.L_x_188:
[----:B------:R-:W-:Y:S05]  /*4c80*/  BSYNC B1 ;  /* 0x0000000000017941 */ /* 0x000fea0003800000 */
.L_x_187:
[----:B------:R-:W-:Y:S01]  /*4c90*/  @!P3 IMAD R99, R99, R155, R12 ;  /* 0x0000009b6363b224 */ /* 0x000fe200078e020c */
[----:B------:R-:W-:Y:S04]  /*4ca0*/  BSSY B1, `(.L_x_189) ;  /* 0x0000006000017945 */ /* 0x000fe80003800000 */
[----:B------:R0:W-:Y:S01]  /*4cb0*/  @!P3 STG.E.U8 desc[UR36][R6.64+0x91], R99 ;  /* 0x000091630600b986 */ /* 0x0001e2000c101124 */
[----:B------:R-:W-:Y:S05]  /*4cc0*/  @P5 BRA `(.L_x_190) ;  /* 0x00000000000c5947 */ /* 0x000fea0003800000 */
[----:B--2---:R-:W1:Y:S02]  /*4cd0*/  LDG.E.U8 R157, desc[UR36][R8.64+0x98] ;  /* 0x00009824089d7981 */ /* 0x004e64000c1e1100 */
[----:B-1----:R-:W-:-:S05]  /*4ce0*/  PRMT R3, R157, 0x8880, RZ ;  /* 0x000088809d037816 */ /* 0x002fca00000000ff */
[----:B------:R-:W-:-:S07]  /*4cf0*/  IMAD R12, R3, R156, RZ ;  /* 0x0000009c030c7224 */ /* 0x000fce00078e02ff */
.L_x_190:
[----:B------:R-:W-:Y:S05]  /*4d00*/  BSYNC B1 ;  /* 0x0000000000017941 */ /* 0x000fea0003800000 */
.L_x_189:
[----:B-1----:R-:W-:Y:S01]  /*4d10*/  @!P5 IMAD R3, R100, R155, R12 ;  /* 0x0000009b6403d224 */ /* 0x002fe200078e020c */
[----:B------:R-:W-:Y:S04]  /*4d20*/  BSSY B1, `(.L_x_191) ;  /* 0x0000006000017945 */ /* 0x000fe80003800000 */
[----:B------:R1:W-:Y:S01]  /*4d30*/  @!P5 STG.E.U8 desc[UR36][R4.64+0x98], R3 ;  /* 0x000098030400d986 */ /* 0x0003e2000c101124 */
[----:B------:R-:W-:Y:S05]  /*4d40*/  @P2 BRA `(.L_x_192) ;  /* 0x00000000000c2947 */ /* 0x000fea0003800000 */
[----:B--2---:R-:W1:Y:S02]  /*4d50*/  LDG.E.U8 R157, desc[UR36][R8.64+0x99] ;  /* 0x00009924089d7981 */ /* 0x004e64000c1e1100 */
[----:B-1----:R-:W-:-:S05]  /*4d60*/  PRMT R3, R157, 0x8880, RZ ;  /* 0x000088809d037816 */ /* 0x002fca00000000ff */
[----:B------:R-:W-:-:S07]  /*4d70*/  IMAD R12, R3, R156, RZ ;  /* 0x0000009c030c7224 */ /* 0x000fce00078e02ff */
.L_x_192:
[----:B------:R-:W-:Y:S05]  /*4d80*/  BSYNC B1 ;  /* 0x0000000000017941 */ /* 0x000fea0003800000 */
.L_x_191:
        /* <DEDUP_REMOVED lines=11> */
.L_x_194:
[----:B------:R-:W-:Y:S05]  /*4e40*/  BSYNC B1 ;  /* 0x0000000000017941 */ /* 0x000fea0003800000 */
.L_x_193:
[----:B-1----:R-:W-:Y:S01]  /*4e50*/  @!P4 IMAD R3, R102, R155, R12 ;  /* 0x0000009b6603c224 */ /* 0x002fe200078e020c */
[----:B------:R-:W-:Y:S04]  /*4e60*/  BSSY B1, `(.L_x_195) ;  /* 0x0000006000017945 */ /* 0x000fe80003800000 */
[----:B------:R1:W-:Y:S01]  /*4e70*/  @!P4 STG.E.U8 desc[UR36][R6.64+0x98], R3 ;  /* 0x000098030600c986 */ /* 0x0003e2000c101124 */
[----:B------:R-:W-:Y:S05]  /*4e80*/  @P3 BRA `(.L_x_196) ;  /* 0x00000000000c3947 */ /* 0x000fea0003800000 */
[----:B--2---:R-:W1:Y:S02]  /*4e90*/  LDG.E.U8 R157, desc[UR36][R10.64+0x99] ;  /* 0x000099240a9d7981 */ /* 0x004e64000c1e1100 */
[----:B-1----:R-:W-:-:S05]  /*4ea0*/  PRMT R3, R157, 0x8880, RZ ;  /* 0x000088809d037816 */ /* 0x002fca00000000ff */
[----:B------:R-:W-:-:S07]  /*4eb0*/  IMAD R12, R3, R156, RZ ;  /* 0x0000009c030c7224 */ /* 0x000fce00078e02ff */
.L_x_196:
[----:B------:R-:W-:Y:S05]  /*4ec0*/  BSYNC B1 ;  /* 0x0000000000017941 */ /* 0x000fea0003800000 */
.L_x_195:
[----:B------:R-:W-:Y:S01]  /*4ed0*/  @!P3 IMAD R103, R103, R155, R12 ;  /* 0x0000009b6767b224 */ /* 0x000fe200078e020c */
[----:B------:R-:W-:Y:S04]  /*4ee0*/  BSSY B1, `(.L_x_197) ;  /* 0x0000006000017945 */ /* 0x000fe80003800000 */
[----:B------:R0:W-:Y:S01]  /*4ef0*/  @!P3 STG.E.U8 desc[UR36][R6.64+0x99], R103 ;  /* 0x000099670600b986 */ /* 0x0001e2000c101124 */
[----:B------:R-:W-:Y:S05]  /*4f00*/  @P5 BRA `(.L_x_198) ;  /* 0x00000000000c5947 */ /* 0x000fea0003800000 */
[----:B--2---:R-:W1:Y:S02]  /*4f10*/  LDG.E.U8 R157, desc[UR36][R8.64+0xa0] ;  /* 0x0000a024089d7981 */ /* 0x004e64000c1e1100 */
[----:B-1----:R-:W-:-:S05]  /*4f20*/  PRMT R3, R157, 0x8880, RZ ;  /* 0x000088809d037816 */ /* 0x002fca00000000ff */
[----:B------:R-:W-:-:S07]  /*4f30*/  IMAD R12, R3, R156, RZ ;  /* 0x0000009c030c7224 */ /* 0x000fce00078e02ff */
.L_x_198:
[----:B------:R-:W-:Y:S05]  /*4f40*/  BSYNC B1 ;  /* 0x0000000000017941 */ /* 0x000fea0003800000 */
.L_x_197:
[----:B-1----:R-:W-:Y:S01]  /*4f50*/  @!P5 IMAD R3, R104, R155, R12 ;  /* 0x0000009b6803d224 */ /* 0x002fe200078e020c */
[----:B------:R-:W-:Y:S04]  /*4f60*/  BSSY B1, `(.L_x_199) ;  /* 0x0000006000017945 */ /* 0x000fe80003800000 */
[----:B------:R1:W-:Y:S01]  /*4f70*/  @!P5 STG.E.U8 desc[UR36][R4.64+0xa0], R3 ;  /* 0x0000a0030400d986 */ /* 0x0003e2000c101124 */
[----:B------:R-:W-:Y:S05]  /*4f80*/  @P2 BRA `(.L_x_200) ;  /* 0x00000000000c2947 */ /* 0x000fea0003800000 */
[----:B--2---:R-:W1:Y:S02]  /*4f90*/  LDG.E.U8 R157, desc[UR36][R8.64+0xa1] ;  /* 0x0000a124089d7981 */ /* 0x004e64000c1e1100 */
[----:B-1----:R-:W-:-:S05]  /*4fa0*/  PRMT R3, R157, 0x8880, RZ ;  /* 0x000088809d037816 */ /* 0x002fca00000000ff */
[----:B------:R-:W-:-:S07]  /*4fb0*/  IMAD R12, R3, R156, RZ ;  /* 0x0000009c030c7224 */ /* 0x000fce00078e02ff */
.L_x_200:
[----:B------:R-:W-:Y:S05]  /*4fc0*/  BSYNC B1 ;  /* 0x0000000000017941 */ /* 0x000fea0003800000 */
.L_x_199:
        /* <DEDUP_REMOVED lines=11> */
.L_x_202:
[----:B------:R-:W-:Y:S05]  /*5080*/  BSYNC B1 ;  /* 0x0000000000017941 */ /* 0x000fea0003800000 */
.L_x_201:
[----:B-1----:R-:W-:Y:S01]  /*5090*/  @!P4 IMAD R3, R106, R155, R12 ;  /* 0x0000009b6a03c224 */ /* 0x002fe200078e020c */
[----:B------:R-:W-:Y:S04]  /*50a0*/  BSSY B1, `(.L_x_203) ;  /* 0x0000006000017945 */ /* 0x000fe80003800000 */
[----:B------:R1:W-:Y:S01]  /*50b0*/  @!P4 STG.E.U8 desc[UR36][R6.64+0xa0], R3 ;  /* 0x0000a0030600c986 */ /* 0x0003e2000c101124 */
[----:B------:R-:W-:Y:S05]  /*50c0*/  @P3 BRA `(.L_x_204) ;  /* 0x00000000000c3947 */ /* 0x000fea0003800000 */
[----:B--2---:R-:W1:Y:S02]  /*50d0*/  LDG.E.U8 R157, desc[UR36][R10.64+0xa1] ;  /* 0x0000a1240a9d7981 */ /* 0x004e64000c1e1100 */
[----:B-1----:R-:W-:-:S05]  /*50e0*/  PRMT R3, R157, 0x8880, RZ ;  /* 0x000088809d037816 */ /* 0x002fca00000000ff */
[----:B------:R-:W-:-:S07]  /*50f0*/  IMAD R12, R3, R156, RZ ;  /* 0x0000009c030c7224 */ /* 0x000fce00078e02ff */
.L_x_204:
[----:B------:R-:W-:Y:S05]  /*5100*/  BSYNC B1 ;  /* 0x0000000000017941 */ /* 0x000fea0003800000 */
.L_x_203:
[----:B------:R-:W-:Y:S01]  /*5110*/  @!P3 IMAD R107, R107, R155, R12 ;  /* 0x0000009b6b6bb224 */ /* 0x000fe200078e020c */
[----:B------:R-:W-:Y:S04]  /*5120*/  BSSY B1, `(.L_x_205) ;  /* 0x0000006000017945 */ /* 0x000fe80003800000 */
[----:B------:R0:W-:Y:S01]  /*5130*/  @!P3 STG.E.U8 desc[UR36][R6.64+0xa1], R107 ;  /* 0x0000a16b0600b986 */ /* 0x0001e2000c101124 */
[----:B------:R-:W-:Y:S05]  /*5140*/  @P5 BRA `(.L_x_206) ;  /* 0x00000000000c5947 */ /* 0x000fea0003800000 */
[----:B--2---:R-:W1:Y:S02]  /*5150*/  LDG.E.U8 R157, desc[UR36][R8.64+0xa8] ;  /* 0x0000a824089d7981 */ /* 0x004e64000c1e1100 */
[----:B-1----:R-:W-:-:S05]  /*5160*/  PRMT R3, R157, 0x8880, RZ ;  /* 0x000088809d037816 */ /* 0x002fca00000000ff */
[----:B------:R-:W-:-:S07]  /*5170*/  IMAD R12, R3, R156, RZ ;  /* 0x0000009c030c7224 */ /* 0x000fce00078e02ff */
.L_x_206:
[----:B------:R-:W-:Y:S05]  /*5180*/  BSYNC B1 ;  /* 0x0000000000017941 */ /* 0x000fea0003800000 */
.L_x_205:
[----:B-1----:R-:W-:Y:S01]  /*5190*/  @!P5 IMAD R3, R108, R155, R12 ;  /* 0x0000009b6c03d224 */ /* 0x002fe200078e020c */
[----:B------:R-:W-:Y:S04]  /*51a0*/  BSSY B1, `(.L_x_207) ;  /* 0x0000006000017945 */ /* 0x000fe80003800000 */
[----:B------:R1:W-:Y:S01]  /*51b0*/  @!P5 STG.E.U8 desc[UR36][R4.64+0xa8], R3 ;  /* 0x0000a8030400d986 */ /* 0x0003e2000c101124 */
[----:B------:R-:W-:Y:S05]  /*51c0*/  @P2 BRA `(.L_x_208) ;  /* 0x00000000000c2947 */ /* 0x000fea0003800000 */
[----:B--2---:R-:W1:Y:S02]  /*51d0*/  LDG.E.U8 R157, desc[UR36][R8.64+0xa9] ;  /* 0x0000a924089d7981 */ /* 0x004e64000c1e1100 */
[----:B-1----:R-:W-:-:S05]  /*51e0*/  PRMT R3, R157, 0x8880, RZ ;  /* 0x000088809d037816 */ /* 0x002fca00000000ff */
[----:B------:R-:W-:-:S07]  /*51f0*/  IMAD R12, R3, R156, RZ ;  /* 0x0000009c030c7224 */ /* 0x000fce00078e02ff */
.L_x_208:
[----:B------:R-:W-:Y:S05]  /*5200*/  BSYNC B1 ;  /* 0x0000000000017941 */ /* 0x000fea0003800000 */
.L_x_207:
        /* <DEDUP_REMOVED lines=11> */
.L_x_210:
[----:B------:R-:W-:Y:S05]  /*52c0*/  BSYNC B1 ;  /* 0x0000000000017941 */ /* 0x000fea0003800000 */
.L_x_209:
[----:B-1----:R-:W-:Y:S01]  /*52d0*/  @!P4 IMAD R3, R110, R155, R12 ;  /* 0x0000009b6e03c224 */ /* 0x002fe200078e020c */
[----:B------:R-:W-:Y:S04]  /*52e0*/  BSSY B1, `(.L_x_211) ;  /* 0x0000006000017945 */ /* 0x000fe80003800000 */
[----:B------:R1:W-:Y:S01]  /*52f0*/  @!P4 STG.E.U8 desc[UR36][R6.64+0xa8], R3 ;  /* 0x0000a8030600c986 */ /* 0x0003e2000c101124 */
[----:B------:R-:W-:Y:S05]  /*5300*/  @P3 BRA `(.L_x_212) ;  /* 0x00000000000c3947 */ /* 0x000fea0003800000 */
[----:B--2---:R-:W1:Y:S02]  /*5310*/  LDG.E.U8 R157, desc[UR36][R10.64+0xa9] ;  /* 0x0000a9240a9d7981 */ /* 0x004e64000c1e1100 */
[----:B-1----:R-:W-:-:S05]  /*5320*/  PRMT R3, R157, 0x8880, RZ ;  /* 0x000088809d037816 */ /* 0x002fca00000000ff */
[----:B------:R-:W-:-:S07]  /*5330*/  IMAD R12, R3, R156, RZ ;  /* 0x0000009c030c7224 */ /* 0x000fce00078e02ff */
.L_x_212:
[----:B------:R-:W-:Y:S05]  /*5340*/  BSYNC B1 ;  /* 0x0000000000017941 */ /* 0x000fea0003800000 */
.L_x_211:
[----:B------:R-:W-:Y:S01]  /*5350*/  @!P3 IMAD R111, R111, R155, R12 ;  /* 0x0000009b6f6fb224 */ /* 0x000fe200078e020c */
[----:B------:R-:W-:Y:S04]  /*5360*/  BSSY B1, `(.L_x_213) ;  /* 0x0000006000017945 */ /* 0x000fe80003800000 */
[----:B------:R0:W-:Y:S01]  /*5370*/  @!P3 STG.E.U8 desc[UR36][R6.64+0xa9], R111 ;  /* 0x0000a96f0600b986 */ /* 0x0001e2000c101124 */
[----:B------:R-:W-:Y:S05]  /*5380*/  @P5 BRA `(.L_x_214) ;  /* 0x00000000000c5947 */ /* 0x000fea0003800000 */
[----:B--2---:R-:W1:Y:S02]  /*5390*/  LDG.E.U8 R157, desc[UR36][R8.64+0xb0] ;  /* 0x0000b024089d7981 */ /* 0x004e64000c1e1100 */
[----:B-1----:R-:W-:-:S05]  /*53a0*/  PRMT R3, R157, 0x8880, RZ ;  /* 0x000088809d037816 */ /* 0x002fca00000000ff */
[----:B------:R-:W-:-:S07]  /*53b0*/  IMAD R12, R3, R156, RZ ;  /* 0x0000009c030c7224 */ /* 0x000fce00078e02ff */
.L_x_214:
[----:B------:R-:W-:Y:S05]  /*53c0*/  BSYNC B1 ;  /* 0x0000000000017941 */ /* 0x000fea0003800000 */
.L_x_213:
[----:B-1----:R-:W-:Y:S01]  /*53d0*/  @!P5 IMAD R3, R112, R155, R12 ;  /* 0x0000009b7003d224 */ /* 0x002fe200078e020c */
[----:B------:R-:W-:Y:S04]  /*53e0*/  BSSY B1, `(.L_x_215) ;  /* 0x0000006000017945 */ /* 0x000fe80003800000 */
[----:B------:R1:W-:Y:S01]  /*53f0*/  @!P5 STG.E.U8 desc[UR36][R4.64+0xb0], R3 ;  /* 0x0000b0030400d986 */ /* 0x0003e2000c101124 */
[----:B------:R-:W-:Y:S05]  /*5400*/  @P2 BRA `(.L_x_216) ;  /* 0x00000000000c2947 */ /* 0x000fea0003800000 */
[----:B--2---:R-:W1:Y:S02]  /*5410*/  LDG.E.U8 R157, desc[UR36][R8.64+0xb1] ;  /* 0x0000b124089d7981 */ /* 0x004e64000c1e1100 */
[----:B-1----:R-:W-:-:S05]  /*5420*/  PRMT R3, R157, 0x8880, RZ ;  /* 0x000088809d037816 */ /* 0x002fca00000000ff */
[----:B------:R-:W-:-:S07]  /*5430*/  IMAD R12, R3, R156, RZ ;  /* 0x0000009c030c7224 */ /* 0x000fce00078e02ff */
.L_x_216:
[----:B------:R-:W-:Y:S05]  /*5440*/  BSYNC B1 ;  /* 0x0000000000017941 */ /* 0x000fea0003800000 */
.L_x_215:
        /* <DEDUP_REMOVED lines=11> */
.L_x_218:
[----:B------:R-:W-:Y:S05]  /*5500*/  BSYNC B1 ;  /* 0x0000000000017941 */ /* 0x000fea0003800000 */
.L_x_217:
[----:B-1----:R-:W-:Y:S01]  /*5510*/  @!P4 IMAD R3, R114, R155, R12 ;  /* 0x0000009b7203c224 */ /* 0x002fe200078e020c */
[----:B------:R-:W-:Y:S04]  /*5520*/  BSSY B1, `(.L_x_219) ;  /* 0x0000006000017945 */ /* 0x000fe80003800000 */
[----:B------:R1:W-:Y:S01]  /*5530*/  @!P4 STG.E.U8 desc[UR36][R6.64+0xb0], R3 ;  /* 0x0000b0030600c986 */ /* 0x0003e2000c101124 */
[----:B------:R-:W-:Y:S05]  /*5540*/  @P3 BRA `(.L_x_220) ;  /* 0x00000000000c3947 */ /* 0x000fea0003800000 */
[----:B--2---:R-:W1:Y:S02]  /*5550*/  LDG.E.U8 R157, desc[UR36][R10.64+0xb1] ;  /* 0x0000b1240a9d7981 */ /* 0x004e64000c1e1100 */
[----:B-1----:R-:W-:-:S05]  /*5560*/  PRMT R3, R157, 0x8880, RZ ;  /* 0x000088809d037816 */ /* 0x002fca00000000ff */
[----:B------:R-:W-:-:S07]  /*5570*/  IMAD R12, R3, R156, RZ ;  /* 0x0000009c030c7224 */ /* 0x000fce00078e02ff */
.L_x_220:
[----:B------:R-:W-:Y:S05]  /*5580*/  BSYNC B1 ;  /* 0x0000000000017941 */ /* 0x000fea0003800000 */
.L_x_219:
[----:B------:R-:W-:Y:S01]  /*5590*/  @!P3 IMAD R115, R115, R155, R12 ;  /* 0x0000009b7373b224 */ /* 0x000fe200078e020c */
[----:B------:R-:W-:Y:S04]  /*55a0*/  BSSY B1, `(.L_x_221) ;  /* 0x0000006000017945 */ /* 0x000fe80003800000 */
[----:B------:R0:W-:Y:S01]  /*55b0*/  @!P3 STG.E.U8 desc[UR36][R6.64+0xb1], R115 ;  /* 0x0000b1730600b986 */ /* 0x0001e2000c101124 */
[----:B------:R-:W-:Y:S05]  /*55c0*/  @P5 BRA `(.L_x_222) ;  /* 0x00000000000c5947 */ /* 0x000fea0003800000 */
[----:B--2---:R-:W1:Y:S02]  /*55d0*/  LDG.E.U8 R157, desc[UR36][R8.64+0xb8] ;  /* 0x0000b824089d7981 */ /* 0x004e64000c1e1100 */
[----:B-1----:R-:W-:-:S05]  /*55e0*/  PRMT R3, R157, 0x8880, RZ ;  /* 0x000088809d037816 */ /* 0x002fca00000000ff */
[----:B------:R-:W-:-:S07]  /*55f0*/  IMAD R12, R3, R156, RZ ;  /* 0x0000009c030c7224 */ /* 0x000fce00078e02ff */
.L_x_222:
[----:B------:R-:W-:Y:S05]  /*5600*/  BSYNC B1 ;  /* 0x0000000000017941 */ /* 0x000fea0003800000 */
.L_x_221:
[----:B-1----:R-:W-:Y:S01]  /*5610*/  @!P5 IMAD R3, R116, R155, R12 ;  /* 0x0000009b7403d224 */ /* 0x002fe200078e020c */
[----:B------:R-:W-:Y:S04]  /*5620*/  BSSY B1, `(.L_x_223) ;  /* 0x0000006000017945 */ /* 0x000fe80003800000 */
[----:B------:R1:W-:Y:S01]  /*5630*/  @!P5 STG.E.U8 desc[UR36][R4.64+0xb8], R3 ;  /* 0x0000b8030400d986 */ /* 0x0003e2000c101124 */
[----:B------:R-:W-:Y:S05]  /*5640*/  @P2 BRA `(.L_x_224) ;  /* 0x00000000000c2947 */ /* 0x000fea0003800000 */
[----:B--2---:R-:W1:Y:S02]  /*5650*/  LDG.E.U8 R157, desc[UR36][R8.64+0xb9] ;  /* 0x0000b924089d7981 */ /* 0x004e64000c1e1100 */
[----:B-1----:R-:W-:-:S05]  /*5660*/  PRMT R3, R157, 0x8880, RZ ;  /* 0x000088809d037816 */ /* 0x002fca00000000ff */
[----:B------:R-:W-:-:S07]  /*5670*/  IMAD R12, R3, R156, RZ ;  /* 0x0000009c030c7224 */ /* 0x000fce00078e02ff */
.L_x_224:
[----:B------:R-:W-:Y:S05]  /*5680*/  BSYNC B1 ;  /* 0x0000000000017941 */ /* 0x000fea0003800000 */
.L_x_223:
        /* <DEDUP_REMOVED lines=11> */
.L_x_226:
[----:B------:R-:W-:Y:S05]  /*5740*/  BSYNC B1 ;  /* 0x0000000000017941 */ /* 0x000fea0003800000 */
.L_x_225:
[----:B-1----:R-:W-:Y:S01]  /*5750*/  @!P4 IMAD R3, R118, R155, R12 ;  /* 0x0000009b7603c224 */ /* 0x002fe200078e020c */
[----:B------:R-:W-:Y:S04]  /*5760*/  BSSY B1, `(.L_x_227) ;  /* 0x0000006000017945 */ /* 0x000fe80003800000 */
[----:B------:R1:W-:Y:S01]  /*5770*/  @!P4 STG.E.U8 desc[UR36][R6.64+0xb8], R3 ;  /* 0x0000b8030600c986 */ /* 0x0003e2000c101124 */
[----:B------:R-:W-:Y:S05]  /*5780*/  @P3 BRA `(.L_x_228) ;  /* 0x00000000000c3947 */ /* 0x000fea0003800000 */
[----:B--2---:R-:W1:Y:S02]  /*5790*/  LDG.E.U8 R157, desc[UR36][R10.64+0xb9] ;  /* 0x0000b9240a9d7981 */ /* 0x004e64000c1e1100 */
[----:B-1----:R-:W-:-:S05]  /*57a0*/  PRMT R3, R157, 0x8880, RZ ;  /* 0x000088809d037816 */ /* 0x002fca00000000ff */
[----:B------:R-:W-:-:S07]  /*57b0*/  IMAD R12, R3, R156, RZ ;  /* 0x0000009c030c7224 */ /* 0x000fce00078e02ff */
.L_x_228:
[----:B------:R-:W-:Y:S05]  /*57c0*/  BSYNC B1 ;  /* 0x0000000000017941 */ /* 0x000fea0003800000 */
.L_x_227:
[----:B------:R-:W-:Y:S01]  /*57d0*/  @!P3 IMAD R119, R119, R155, R12 ;  /* 0x0000009b7777b224 */ /* 0x000fe200078e020c */
[----:B------:R-:W-:Y:S04]  /*57e0*/  BSSY B1, `(.L_x_229) ;  /* 0x0000006000017945 */ /* 0x000fe80003800000 */
[----:B------:R0:W-:Y:S01]  /*57f0*/  @!P3 STG.E.U8 desc[UR36][R6.64+0xb9], R119 ;  /* 0x0000b9770600b986 */ /* 0x0001e2000c101124 */
[----:B------:R-:W-:Y:S05]  /*5800*/  @P5 BRA `(.L_x_230) ;  /* 0x00000000000c5947 */ /* 0x000fea0003800000 */
[----:B--2---:R-:W1:Y:S02]  /*5810*/  LDG.E.U8 R157, desc[UR36][R8.64+0xc0] ;  /* 0x0000c024089d7981 */ /* 0x004e64000c1e1100 */
[----:B-1----:R-:W-:-:S05]  /*5820*/  PRMT R3, R157, 0x8880, RZ ;  /* 0x000088809d037816 */ /* 0x002fca00000000ff */
[----:B------:R-:W-:-:S07]  /*5830*/  IMAD R12, R3, R156, RZ ;  /* 0x0000009c030c7224 */ /* 0x000fce00078e02ff */
.L_x_230:
[----:B------:R-:W-:Y:S05]  /*5840*/  BSYNC B1 ;  /* 0x0000000000017941 */ /* 0x000fea0003800000 */
.L_x_229:
[----:B-1----:R-:W-:Y:S01]  /*5850*/  @!P5 IMAD R3, R120, R155, R12 ;  /* 0x0000009b7803d224 */ /* 0x002fe200078e020c */
[----:B------:R-:W-:Y:S04]  /*5860*/  BSSY B1, `(.L_x_231) ;  /* 0x0000006000017945 */ /* 0x000fe80003800000 */
[----:B------:R1:W-:Y:S01]  /*5870*/  @!P5 STG.E.U8 desc[UR36][R4.64+0xc0], R3 ;  /* 0x0000c0030400d986 */ /* 0x0003e2000c101124 */
[----:B------:R-:W-:Y:S05]  /*5880*/  @P2 BRA `(.L_x_232) ;  /* 0x00000000000c2947 */ /* 0x000fea0003800000 */
[----:B--2---:R-:W1:Y:S02]  /*5890*/  LDG.E.U8 R157, desc[UR36][R8.64+0xc1] ;  /* 0x0000c124089d7981 */ /* 0x004e64000c1e1100 */
[----:B-1----:R-:W-:-:S05]  /*58a0*/  PRMT R3, R157, 0x8880, RZ ;  /* 0x000088809d037816 */ /* 0x002fca00000000ff */
[----:B------:R-:W-:-:S07]  /*58b0*/  IMAD R12, R3, R156, RZ ;  /* 0x0000009c030c7224 */ /* 0x000fce00078e02ff */
.L_x_232:
[----:B------:R-:W-:Y:S05]  /*58c0*/  BSYNC B1 ;  /* 0x0000000000017941 */ /* 0x000fea0003800000 */
.L_x_231:
        /* <DEDUP_REMOVED lines=11> */
.L_x_234:
[----:B------:R-:W-:Y:S05]  /*5980*/  BSYNC B1 ;  /* 0x0000000000017941 */ /* 0x000fea0003800000 */
.L_x_233:
[----:B-1----:R-:W-:Y:S01]  /*5990*/  @!P4 IMAD R3, R122, R155, R12 ;  /* 0x0000009b7a03c224 */ /* 0x002fe200078e020c */
[----:B------:R-:W-:Y:S04]  /*59a0*/  BSSY B1, `(.L_x_235) ;  /* 0x0000006000017945 */ /* 0x000fe80003800000 */
[----:B------:R1:W-:Y:S01]  /*59b0*/  @!P4 STG.E.U8 desc[UR36][R6.64+0xc0], R3 ;  /* 0x0000c0030600c986 */ /* 0x0003e2000c101124 */
[----:B------:R-:W-:Y:S05]  /*59c0*/  @P3 BRA `(.L_x_236) ;  /* 0x00000000000c3947 */ /* 0x000fea0003800000 */
[----:B--2---:R-:W1:Y:S02]  /*59d0*/  LDG.E.U8 R157, desc[UR36][R10.64+0xc1] ;  /* 0x0000c1240a9d7981 */ /* 0x004e64000c1e1100 */
[----:B-1----:R-:W-:-:S05]  /*59e0*/  PRMT R3, R157, 0x8880, RZ ;  /* 0x000088809d037816 */ /* 0x002fca00000000ff */
[----:B------:R-:W-:-:S07]  /*59f0*/  IMAD R12, R3, R156, RZ ;  /* 0x0000009c030c7224 */ /* 0x000fce00078e02ff */
.L_x_236:
[----:B------:R-:W-:Y:S05]  /*5a00*/  BSYNC B1 ;  /* 0x0000000000017941 */ /* 0x000fea0003800000 */
.L_x_235:
[----:B------:R-:W-:Y:S01]  /*5a10*/  @!P3 IMAD R123, R123, R155, R12 ;  /* 0x0000009b7b7bb224 */ /* 0x000fe200078e020c */
[----:B------:R-:W-:Y:S04]  /*5a20*/  BSSY B1, `(.L_x_237) ;  /* 0x0000006000017945 */ /* 0x000fe80003800000 */
[----:B------:R0:W-:Y:S01]  /*5a30*/  @!P3 STG.E.U8 desc[UR36][R6.64+0xc1], R123 ;  /* 0x0000c17b0600b986 */ /* 0x0001e2000c101124 */
[----:B------:R-:W-:Y:S05]  /*5a40*/  @P5 BRA `(.L_x_238) ;  /* 0x00000000000c5947 */ /* 0x000fea0003800000 */
[----:B--2---:R-:W1:Y:S02]  /*5a50*/  LDG.E.U8 R157, desc[UR36][R8.64+0xc8] ;  /* 0x0000c824089d7981 */ /* 0x004e64000c1e1100 */
[----:B-1----:R-:W-:-:S05]  /*5a60*/  PRMT R3, R157, 0x8880, RZ ;  /* 0x000088809d037816 */ /* 0x002fca00000000ff */
[----:B------:R-:W-:-:S07]  /*5a70*/  IMAD R12, R3, R156, RZ ;  /* 0x0000009c030c7224 */ /* 0x000fce00078e02ff */
.L_x_238:
[----:B------:R-:W-:Y:S05]  /*5a80*/  BSYNC B1 ;  /* 0x0000000000017941 */ /* 0x000fea0003800000 */
.L_x_237:
[----:B-1----:R-:W-:Y:S01]  /*5a90*/  @!P5 IMAD R3, R124, R155, R12 ;  /* 0x0000009b7c03d224 */ /* 0x002fe200078e020c */
[----:B------:R-:W-:Y:S04]  /*5aa0*/  BSSY B1, `(.L_x_239) ;  /* 0x0000006000017945 */ /* 0x000fe80003800000 */
[----:B------:R1:W-:Y:S01]  /*5ab0*/  @!P5 STG.E.U8 desc[UR36][R4.64+0xc8], R3 ;  /* 0x0000c8030400d986 */ /* 0x0003e2000c101124 */
[----:B------:R-:W-:Y:S05]  /*5ac0*/  @P2 BRA `(.L_x_240) ;  /* 0x00000000000c2947 */ /* 0x000fea0003800000 */
[----:B--2---:R-:W1:Y:S02]  /*5ad0*/  LDG.E.U8 R157, desc[UR36][R8.64+0xc9] ;  /* 0x0000c924089d7981 */ /* 0x004e64000c1e1100 */
[----:B-1----:R-:W-:-:S05]  /*5ae0*/  PRMT R3, R157, 0x8880, RZ ;  /* 0x000088809d037816 */ /* 0x002fca00000000ff */
[----:B------:R-:W-:-:S07]  /*5af0*/  IMAD R12, R3, R156, RZ ;  /* 0x0000009c030c7224 */ /* 0x000fce00078e02ff */
.L_x_240:
[----:B------:R-:W-:Y:S05]  /*5b00*/  BSYNC B1 ;  /* 0x0000000000017941 */ /* 0x000fea0003800000 */
.L_x_239:
        /* <DEDUP_REMOVED lines=11> */
.L_x_242:
[----:B------:R-:W-:Y:S05]  /*5bc0*/  BSYNC B1 ;  /* 0x0000000000017941 */ /* 0x000fea0003800000 */
.L_x_241:
[----:B-1----:R-:W-:Y:S01]  /*5bd0*/  @!P4 IMAD R3, R126, R155, R12 ;  /* 0x0000009b7e03c224 */ /* 0x002fe200078e020c */
[----:B------:R-:W-:Y:S04]  /*5be0*/  BSSY B1, `(.L_x_243) ;  /* 0x0000006000017945 */ /* 0x000fe80003800000 */
[----:B------:R1:W-:Y:S01]  /*5bf0*/  @!P4 STG.E.U8 desc[UR36][R6.64+0xc8], R3 ;  /* 0x0000c8030600c986 */ /* 0x0003e2000c101124 */
[----:B------:R-:W-:Y:S05]  /*5c00*/  @P3 BRA `(.L_x_244) ;  /* 0x00000000000c3947 */ /* 0x000fea0003800000 */
[----:B--2---:R-:W1:Y:S02]  /*5c10*/  LDG.E.U8 R157, desc[UR36][R10.64+0xc9] ;  /* 0x0000c9240a9d7981 */ /* 0x004e64000c1e1100 */
[----:B-1----:R-:W-:-:S05]  /*5c20*/  PRMT R3, R157, 0x8880, RZ ;  /* 0x000088809d037816 */ /* 0x002fca00000000ff */
[----:B------:R-:W-:-:S07]  /*5c30*/  IMAD R12, R3, R156, RZ ;  /* 0x0000009c030c7224 */ /* 0x000fce00078e02ff */
.L_x_244:
[----:B------:R-:W-:Y:S05]  /*5c40*/  BSYNC B1 ;  /* 0x0000000000017941 */ /* 0x000fea0003800000 */
.L_x_243:
[----:B------:R-:W-:Y:S01]  /*5c50*/  @!P3 IMAD R127, R127, R155, R12 ;  /* 0x0000009b7f7fb224 */ /* 0x000fe200078e020c */
[----:B------:R-:W-:Y:S04]  /*5c60*/  BSSY B1, `(.L_x_245) ;  /* 0x0000006000017945 */ /* 0x000fe80003800000 */
[----:B------:R0:W-:Y:S01]  /*5c70*/  @!P3 STG.E.U8 desc[UR36][R6.64+0xc9], R127 ;  /* 0x0000c97f0600b986 */ /* 0x0001e2000c101124 */
[----:B------:R-:W-:Y:S05]  /*5c80*/  @P5 BRA `(.L_x_246) ;  /* 0x00000000000c5947 */ /* 0x000fea0003800000 */
[----:B--2---:R-:W1:Y:S02]  /*5c90*/  LDG.E.U8 R157, desc[UR36][R8.64+0xd0] ;  /* 0x0000d024089d7981 */ /* 0x004e64000c1e1100 */
[----:B-1----:R-:W-:-:S05]  /*5ca0*/  PRMT R3, R157, 0x8880, RZ ;  /* 0x000088809d037816 */ /* 0x002fca00000000ff */
[----:B------:R-:W-:-:S07]  /*5cb0*/  IMAD R12, R3, R156, RZ ;  /* 0x0000009c030c7224 */ /* 0x000fce00078e02ff */
.L_x_246:
[----:B------:R-:W-:Y:S05]  /*5cc0*/  BSYNC B1 ;  /* 0x0000000000017941 */ /* 0x000fea0003800000 */
.L_x_245:
[----:B-1----:R-:W-:Y:S01]  /*5cd0*/  @!P5 IMAD R3, R128, R155, R12 ;  /* 0x0000009b8003d224 */ /* 0x002fe200078e020c */
[----:B------:R-:W-:Y:S04]  /*5ce0*/  BSSY B1, `(.L_x_247) ;  /* 0x0000006000017945 */ /* 0x000fe80003800000 */
[----:B------:R1:W-:Y:S01]  /*5cf0*/  @!P5 STG.E.U8 desc[UR36][R4.64+0xd0], R3 ;  /* 0x0000d0030400d986 */ /* 0x0003e2000c101124 */
[----:B------:R-:W-:Y:S05]  /*5d00*/  @P2 BRA `(.L_x_248) ;  /* 0x00000000000c2947 */ /* 0x000fea0003800000 */
[----:B--2---:R-:W1:Y:S02]  /*5d10*/  LDG.E.U8 R157, desc[UR36][R8.64+0xd1] ;  /* 0x0000d124089d7981 */ /* 0x004e64000c1e1100 */
[----:B-1----:R-:W-:-:S05]  /*5d20*/  PRMT R3, R157, 0x8880, RZ ;  /* 0x000088809d037816 */ /* 0x002fca00000000ff */
[----:B------:R-:W-:-:S07]  /*5d30*/  IMAD R12, R3, R156, RZ ;  /* 0x0000009c030c7224 */ /* 0x000fce00078e02ff */
.L_x_248:
[----:B------:R-:W-:Y:S05]  /*5d40*/  BSYNC B1 ;  /* 0x0000000000017941 */ /* 0x000fea0003800000 */
.L_x_247:
        /* <DEDUP_REMOVED lines=11> */
.L_x_250:
[----:B------:R-:W-:Y:S05]  /*5e00*/  BSYNC B1 ;  /* 0x0000000000017941 */ /* 0x000fea0003800000 */
.L_x_249:
[----:B-1----:R-:W-:Y:S01]  /*5e10*/  @!P4 IMAD R3, R130, R155, R12 ;  /* 0x0000009b8203c224 */ /* 0x002fe200078e020c */
[----:B------:R-:W-:Y:S04]  /*5e20*/  BSSY B1, `(.L_x_251) ;  /* 0x0000006000017945 */ /* 0x000fe80003800000 */
[----:B------:R1:W-:Y:S01]  /*5e30*/  @!P4 STG.E.U8 desc[UR36][R6.64+0xd0], R3 ;  /* 0x0000d0030600c986 */ /* 0x0003e2000c101124 */
[----:B------:R-:W-:Y:S05]  /*5e40*/  @P3 BRA `(.L_x_252) ;  /* 0x00000000000c3947 */ /* 0x000fea0003800000 */
[----:B--2---:R-:W1:Y:S02]  /*5e50*/  LDG.E.U8 R157, desc[UR36][R10.64+0xd1] ;  /* 0x0000d1240a9d7981 */ /* 0x004e64000c1e1100 */
[----:B-1----:R-:W-:-:S05]  /*5e60*/  PRMT R3, R157, 0x8880, RZ ;  /* 0x000088809d037816 */ /* 0x002fca00000000ff */
[----:B------:R-:W-:-:S07]  /*5e70*/  IMAD R12, R3, R156, RZ ;  /* 0x0000009c030c7224 */ /* 0x000fce00078e02ff */
.L_x_252:
[----:B------:R-:W-:Y:S05]  /*5e80*/  BSYNC B1 ;  /* 0x0000000000017941 */ /* 0x000fea0003800000 */
.L_x_251:
[----:B------:R-:W-:Y:S01]  /*5e90*/  @!P3 IMAD R131, R131, R155, R12 ;  /* 0x0000009b8383b224 */ /* 0x000fe200078e020c */
[----:B------:R-:W-:Y:S04]  /*5ea0*/  BSSY B1, `(.L_x_253) ;  /* 0x0000006000017945 */ /* 0x000fe80003800000 */
[----:B------:R0:W-:Y:S01]  /*5eb0*/  @!P3 STG.E.U8 desc[UR36][R6.64+0xd1], R131 ;  /* 0x0000d1830600b986 */ /* 0x0001e2000c101124 */
[----:B------:R-:W-:Y:S05]  /*5ec0*/  @P5 BRA `(.L_x_254) ;  /* 0x00000000000c5947 */ /* 0x000fea0003800000 */
[----:B--2---:R-:W1:Y:S02]  /*5ed0*/  LDG.E.U8 R157, desc[UR36][R8.64+0xd8] ;  /* 0x0000d824089d7981 */ /* 0x004e64000c1e1100 */
[----:B-1----:R-:W-:-:S05]  /*5ee0*/  PRMT R3, R157, 0x8880, RZ ;  /* 0x000088809d037816 */ /* 0x002fca00000000ff */
[----:B------:R-:W-:-:S07]  /*5ef0*/  IMAD R12, R3, R156, RZ ;  /* 0x0000009c030c7224 */ /* 0x000fce00078e02ff */
.L_x_254:
[----:B------:R-:W-:Y:S05]  /*5f00*/  BSYNC B1 ;  /* 0x0000000000017941 */ /* 0x000fea0003800000 */
.L_x_253:
[----:B-1----:R-:W-:Y:S01]  /*5f10*/  @!P5 IMAD R3, R132, R155, R12 ;  /* 0x0000009b8403d224 */ /* 0x002fe200078e020c */
[----:B------:R-:W-:Y:S04]  /*5f20*/  BSSY B1, `(.L_x_255) ;  /* 0x0000006000017945 */ /* 0x000fe80003800000 */
[----:B------:R1:W-:Y:S01]  /*5f30*/  @!P5 STG.E.U8 desc[UR36][R4.64+0xd8], R3 ;  /* 0x0000d8030400d986 */ /* 0x0003e2000c101124 */
[----:B------:R-:W-:Y:S05]  /*5f40*/  @P2 BRA `(.L_x_256) ;  /* 0x00000000000c2947 */ /* 0x000fea0003800000 */
[----:B--2---:R-:W1:Y:S02]  /*5f50*/  LDG.E.U8 R157, desc[UR36][R8.64+0xd9] ;  /* 0x0000d924089d7981 */ /* 0x004e64000c1e1100 */
[----:B-1----:R-:W-:-:S05]  /*5f60*/  PRMT R3, R157, 0x8880, RZ ;  /* 0x000088809d037816 */ /* 0x002fca00000000ff */
[----:B------:R-:W-:-:S07]  /*5f70*/  IMAD R12, R3, R156, RZ ;  /* 0x0000009c030c7224 */ /* 0x000fce00078e02ff */
.L_x_256:
[----:B------:R-:W-:Y:S05]  /*5f80*/  BSYNC B1 ;  /* 0x0000000000017941 */ /* 0x000fea0003800000 */
.L_x_255:
        /* <DEDUP_REMOVED lines=11> */
.L_x_258:
[----:B------:R-:W-:Y:S05]  /*6040*/  BSYNC B1 ;  /* 0x0000000000017941 */ /* 0x000fea0003800000 */
.L_x_257:
[----:B-1----:R-:W-:Y:S01]  /*6050*/  @!P4 IMAD R3, R134, R155, R12 ;  /* 0x0000009b8603c224 */ /* 0x002fe200078e020c */
[----:B------:R-:W-:Y:S04]  /*6060*/  BSSY B1, `(.L_x_259) ;  /* 0x0000006000017945 */ /* 0x000fe80003800000 */
[----:B------:R1:W-:Y:S01]  /*6070*/  @!P4 STG.E.U8 desc[UR36][R6.64+0xd8], R3 ;  /* 0x0000d8030600c986 */ /* 0x0003e2000c101124 */
[----:B------:R-:W-:Y:S05]  /*6080*/  @P3 BRA `(.L_x_260) ;  /* 0x00000000000c3947 */ /* 0x000fea0003800000 */
[----:B--2---:R-:W1:Y:S02]  /*6090*/  LDG.E.U8 R157, desc[UR36][R10.64+0xd9] ;  /* 0x0000d9240a9d7981 */ /* 0x004e64000c1e1100 */
[----:B-1----:R-:W-:-:S05]  /*60a0*/  PRMT R3, R157, 0x8880, RZ ;  /* 0x000088809d037816 */ /* 0x002fca00000000ff */
[----:B------:R-:W-:-:S07]  /*60b0*/  IMAD R12, R3, R156, RZ ;  /* 0x0000009c030c7224 */ /* 0x000fce00078e02ff */
.L_x_260:
[----:B------:R-:W-:Y:S05]  /*60c0*/  BSYNC B1 ;  /* 0x0000000000017941 */ /* 0x000fea0003800000 */
.L_x_259:
[----:B------:R-:W-:Y:S01]  /*60d0*/  @!P3 IMAD R135, R135, R155, R12 ;  /* 0x0000009b8787b224 */ /* 0x000fe200078e020c */
[----:B------:R-:W-:Y:S04]  /*60e0*/  BSSY B1, `(.L_x_261) ;  /* 0x0000006000017945 */ /* 0x000fe80003800000 */
[----:B------:R0:W-:Y:S01]  /*60f0*/  @!P3 STG.E.U8 desc[UR36][R6.64+0xd9], R135 ;  /* 0x0000d9870600b986 */ /* 0x0001e2000c101124 */
[----:B------:R-:W-:Y:S05]  /*6100*/  @P5 BRA `(.L_x_262) ;  /* 0x00000000000c5947 */ /* 0x000fea0003800000 */
[----:B--2---:R-:W1:Y:S02]  /*6110*/  LDG.E.U8 R157, desc[UR36][R8.64+0xe0] ;  /* 0x0000e024089d7981 */ /* 0x004e64000c1e1100 */
[----:B-1----:R-:W-:-:S05]  /*6120*/  PRMT R3, R157, 0x8880, RZ ;  /* 0x000088809d037816 */ /* 0x002fca00000000ff */
[----:B------:R-:W-:-:S07]  /*6130*/  IMAD R12, R3, R156, RZ ;  /* 0x0000009c030c7224 */ /* 0x000fce00078e02ff */
.L_x_262:
[----:B------:R-:W-:Y:S05]  /*6140*/  BSYNC B1 ;  /* 0x0000000000017941 */ /* 0x000fea0003800000 */
.L_x_261:
[----:B-1----:R-:W-:Y:S01]  /*6150*/  @!P5 IMAD R3, R136, R155, R12 ;  /* 0x0000009b8803d224 */ /* 0x002fe200078e020c */
[----:B------:R-:W-:Y:S04]  /*6160*/  BSSY B1, `(.L_x_263) ;  /* 0x0000006000017945 */ /* 0x000fe80003800000 */
[----:B------:R1:W-:Y:S01]  /*6170*/  @!P5 STG.E.U8 desc[UR36][R4.64+0xe0], R3 ;  /* 0x0000e0030400d986 */ /* 0x0003e2000c101124 */
[----:B------:R-:W-:Y:S05]  /*6180*/  @P2 BRA `(.L_x_264) ;  /* 0x00000000000c2947 */ /* 0x000fea0003800000 */
[----:B--2---:R-:W1:Y:S02]  /*6190*/  LDG.E.U8 R157, desc[UR36][R8.64+0xe1] ;  /* 0x0000e124089d7981 */ /* 0x004e64000c1e1100 */
[----:B-1----:R-:W-:-:S05]  /*61a0*/  PRMT R3, R157, 0x8880, RZ ;  /* 0x000088809d037816 */ /* 0x002fca00000000ff */
[----:B------:R-:W-:-:S07]  /*61b0*/  IMAD R12, R3, R156, RZ ;  /* 0x0000009c030c7224 */ /* 0x000fce00078e02ff */
.L_x_264:
[----:B------:R-:W-:Y:S05]  /*61c0*/  BSYNC B1 ;  /* 0x0000000000017941 */ /* 0x000fea0003800000 */
.L_x_263:
        /* <DEDUP_REMOVED lines=11> */
.L_x_266:
[----:B------:R-:W-:Y:S05]  /*6280*/  BSYNC B1 ;  /* 0x0000000000017941 */ /* 0x000fea0003800000 */
.L_x_265:
[----:B-1----:R-:W-:Y:S01]  /*6290*/  @!P4 IMAD R3, R138, R155, R12 ;  /* 0x0000009b8a03c224 */ /* 0x002fe200078e020c */
[----:B------:R-:W-:Y:S04]  /*62a0*/  BSSY B1, `(.L_x_267) ;  /* 0x0000006000017945 */ /* 0x000fe80003800000 */
[----:B------:R1:W-:Y:S01]  /*62b0*/  @!P4 STG.E.U8 desc[UR36][R6.64+0xe0], R3 ;  /* 0x0000e0030600c986 */ /* 0x0003e2000c101124 */
[----:B------:R-:W-:Y:S05]  /*62c0*/  @P3 BRA `(.L_x_268) ;  /* 0x00000000000c3947 */ /* 0x000fea0003800000 */
[----:B--2---:R-:W1:Y:S02]  /*62d0*/  LDG.E.U8 R157, desc[UR36][R10.64+0xe1] ;  /* 0x0000e1240a9d7981 */ /* 0x004e64000c1e1100 */
[----:B-1----:R-:W-:-:S05]  /*62e0*/  PRMT R3, R157, 0x8880, RZ ;  /* 0x000088809d037816 */ /* 0x002fca00000000ff */
[----:B------:R-:W-:-:S07]  /*62f0*/  IMAD R12, R3, R156, RZ ;  /* 0x0000009c030c7224 */ /* 0x000fce00078e02ff */
.L_x_268:
[----:B------:R-:W-:Y:S05]  /*6300*/  BSYNC B1 ;  /* 0x0000000000017941 */ /* 0x000fea0003800000 */
.L_x_267:
[----:B------:R-:W-:Y:S01]  /*6310*/  @!P3 IMAD R139, R139, R155, R12 ;  /* 0x0000009b8b8bb224 */ /* 0x000fe200078e020c */
[----:B------:R-:W-:Y:S04]  /*6320*/  BSSY B1, `(.L_x_269) ;  /* 0x0000006000017945 */ /* 0x000fe80003800000 */
[----:B------:R0:W-:Y:S01]  /*6330*/  @!P3 STG.E.U8 desc[UR36][R6.64+0xe1], R139 ;  /* 0x0000e18b0600b986 */ /* 0x0001e2000c101124 */
[----:B------:R-:W-:Y:S05]  /*6340*/  @P5 BRA `(.L_x_270) ;  /* 0x00000000000c5947 */ /* 0x000fea0003800000 */
[----:B--2---:R-:W1:Y:S02]  /*6350*/  LDG.E.U8 R157, desc[UR36][R8.64+0xe8] ;  /* 0x0000e824089d7981 */ /* 0x004e64000c1e1100 */
[----:B-1----:R-:W-:-:S05]  /*6360*/  PRMT R3, R157, 0x8880, RZ ;  /* 0x000088809d037816 */ /* 0x002fca00000000ff */
[----:B------:R-:W-:-:S07]  /*6370*/  IMAD R12, R3, R156, RZ ;  /* 0x0000009c030c7224 */ /* 0x000fce00078e02ff */
.L_x_270:
[----:B------:R-:W-:Y:S05]  /*6380*/  BSYNC B1 ;  /* 0x0000000000017941 */ /* 0x000fea0003800000 */
.L_x_269:
[----:B-1----:R-:W-:Y:S01]  /*6390*/  @!P5 IMAD R3, R140, R155, R12 ;  /* 0x0000009b8c03d224 */ /* 0x002fe200078e020c */
[----:B------:R-:W-:Y:S04]  /*63a0*/  BSSY B1, `(.L_x_271) ;  /* 0x0000006000017945 */ /* 0x000fe80003800000 */
[----:B------:R1:W-:Y:S01]  /*63b0*/  @!P5 STG.E.U8 desc[UR36][R4.64+0xe8], R3 ;  /* 0x0000e8030400d986 */ /* 0x0003e2000c101124 */
[----:B------:R-:W-:Y:S05]  /*63c0*/  @P2 BRA `(.L_x_272) ;  /* 0x00000000000c2947 */ /* 0x000fea0003800000 */
[----:B--2---:R-:W1:Y:S02]  /*63d0*/  LDG.E.U8 R157, desc[UR36][R8.64+0xe9] ;  /* 0x0000e924089d7981 */ /* 0x004e64000c1e1100 */
[----:B-1----:R-:W-:-:S05]  /*63e0*/  PRMT R3, R157, 0x8880, RZ ;  /* 0x000088809d037816 */ /* 0x002fca00000000ff */
[----:B------:R-:W-:-:S07]  /*63f0*/  IMAD R12, R3, R156, RZ ;  /* 0x0000009c030c7224 */ /* 0x000fce00078e02ff */
.L_x_272:
[----:B------:R-:W-:Y:S05]  /*6400*/  BSYNC B1 ;  /* 0x0000000000017941 */ /* 0x000fea0003800000 */
.L_x_271:
        /* <DEDUP_REMOVED lines=11> */
.L_x_274:
[----:B------:R-:W-:Y:S05]  /*64c0*/  BSYNC B1 ;  /* 0x0000000000017941 */ /* 0x000fea0003800000 */
.L_x_273:
[----:B-1----:R-:W-:Y:S01]  /*64d0*/  @!P4 IMAD R3, R142, R155, R12 ;  /* 0x0000009b8e03c224 */ /* 0x002fe200078e020c */
[----:B------:R-:W-:Y:S04]  /*64e0*/  BSSY B1, `(.L_x_275) ;  /* 0x0000006000017945 */ /* 0x000fe80003800000 */
[----:B------:R1:W-:Y:S01]  /*64f0*/  @!P4 STG.E.U8 desc[UR36][R6.64+0xe8], R3 ;  /* 0x0000e8030600c986 */ /* 0x0003e2000c101124 */
[----:B------:R-:W-:Y:S05]  /*6500*/  @P3 BRA `(.L_x_276) ;  /* 0x00000000000c3947 */ /* 0x000fea0003800000 */
[----:B--2---:R-:W1:Y:S02]  /*6510*/  LDG.E.U8 R157, desc[UR36][R10.64+0xe9] ;  /* 0x0000e9240a9d7981 */ /* 0x004e64000c1e1100 */
[----:B-1----:R-:W-:-:S05]  /*6520*/  PRMT R3, R157, 0x8880, RZ ;  /* 0x000088809d037816 */ /* 0x002fca00000000ff */
[----:B------:R-:W-:-:S07]  /*6530*/  IMAD R12, R3, R156, RZ ;  /* 0x0000009c030c7224 */ /* 0x000fce00078e02ff */
.L_x_276:
[----:B------:R-:W-:Y:S05]  /*6540*/  BSYNC B1 ;  /* 0x0000000000017941 */ /* 0x000fea0003800000 */
.L_x_275:
[----:B------:R-:W-:Y:S01]  /*6550*/  @!P3 IMAD R143, R143, R155, R12 ;  /* 0x0000009b8f8fb224 */ /* 0x000fe200078e020c */
[----:B------:R-:W-:Y:S04]  /*6560*/  BSSY B1, `(.L_x_277) ;  /* 0x0000006000017945 */ /* 0x000fe80003800000 */
[----:B------:R0:W-:Y:S01]  /*6570*/  @!P3 STG.E.U8 desc[UR36][R6.64+0xe9], R143 ;  /* 0x0000e98f0600b986 */ /* 0x0001e2000c101124 */
[----:B------:R-:W-:Y:S05]  /*6580*/  @P5 BRA `(.L_x_278) ;  /* 0x00000000000c5947 */ /* 0x000fea0003800000 */
[----:B--2---:R-:W1:Y:S02]  /*6590*/  LDG.E.U8 R157, desc[UR36][R8.64+0xf0] ;  /* 0x0000f024089d7981 */ /* 0x004e64000c1e1100 */
[----:B-1----:R-:W-:-:S05]  /*65a0*/  PRMT R3, R157, 0x8880, RZ ;  /* 0x000088809d037816 */ /* 0x002fca00000000ff */
[----:B------:R-:W-:-:S07]  /*65b0*/  IMAD R12, R3, R156, RZ ;  /* 0x0000009c030c7224 */ /* 0x000fce00078e02ff */
.L_x_278:
[----:B------:R-:W-:Y:S05]  /*65c0*/  BSYNC B1 ;  /* 0x0000000000017941 */ /* 0x000fea0003800000 */
.L_x_277:
[----:B-1----:R-:W-:Y:S01]  /*65d0*/  @!P5 IMAD R3, R144, R155, R12 ;  /* 0x0000009b9003d224 */ /* 0x002fe200078e020c */
[----:B------:R-:W-:Y:S04]  /*65e0*/  BSSY B1, `(.L_x_279) ;  /* 0x0000006000017945 */ /* 0x000fe80003800000 */
[----:B------:R1:W-:Y:S01]  /*65f0*/  @!P5 STG.E.U8 desc[UR36][R4.64+0xf0], R3 ;  /* 0x0000f0030400d986 */ /* 0x0003e2000c101124 */
[----:B------:R-:W-:Y:S05]  /*6600*/  @P2 BRA `(.L_x_280) ;  /* 0x00000000000c2947 */ /* 0x000fea0003800000 */
[----:B--2---:R-:W1:Y:S02]  /*6610*/  LDG.E.U8 R157, desc[UR36][R8.64+0xf1] ;  /* 0x0000f124089d7981 */ /* 0x004e64000c1e1100 */
[----:B-1----:R-:W-:-:S05]  /*6620*/  PRMT R3, R157, 0x8880, RZ ;  /* 0x000088809d037816 */ /* 0x002fca00000000ff */
[----:B------:R-:W-:-:S07]  /*6630*/  IMAD R12, R3, R156, RZ ;  /* 0x0000009c030c7224 */ /* 0x000fce00078e02ff */
.L_x_280:
[----:B------:R-:W-:Y:S05]  /*6640*/  BSYNC B1 ;  /* 0x0000000000017941 */ /* 0x000fea0003800000 */
.L_x_279:
[C---:B------:R-:W-:Y:S01]  /*6650*/  ISETP.LT.OR P4, PT, R0.reuse, 0xf1, !P0 ;  /* 0x000000f10000780c */ /* 0x040fe20004781670 */
[----:B------:R-:W-:Y:S01]  /*6660*/  @!P2 IMAD R145, R145, R155, R12 ;  /* 0x0000009b9191a224 */ /* 0x000fe200078e020c */
[----:B------:R-:W-:Y:S01]  /*6670*/  BSSY B1, `(.L_x_281) ;  /* 0x000000a000017945 */ /* 0x000fe20003800000 */
[C---:B------:R-:W-:Y:S02]  /*6680*/  ISETP.LT.OR P3, PT, R0.reuse, 0xf2, !P0 ;  /* 0x000000f20000780c */ /* 0x040fe40004761670 */
        /* <DEDUP_REMOVED lines=8> */
.L_x_282:
[----:B------:R-:W-:Y:S05]  /*6710*/  BSYNC B1 ;  /* 0x0000000000017941 */ /* 0x000fea0003800000 */
.L_x_281:
[----:B-1----:R-:W-:Y:S01]  /*6720*/  @!P4 IMAD R3, R146, R155, R12 ;  /* 0x0000009b9203c224 */ /* 0x002fe200078e020c */
[----:B------:R-:W-:Y:S04]  /*6730*/  BSSY B1, `(.L_x_283) ;  /* 0x0000006000017945 */ /* 0x000fe80003800000 */
[----:B------:R1:W-:Y:S01]  /*6740*/  @!P4 STG.E.U8 desc[UR36][R6.64+0xf0], R3 ;  /* 0x0000f0030600c986 */ /* 0x0003e2000c101124 */
[----:B------:R-:W-:Y:S05]  /*6750*/  @P3 BRA `(.L_x_284) ;  /* 0x00000000000c3947 */ /* 0x000fea0003800000 */
[----:B--2---:R-:W1:Y:S02]  /*6760*/  LDG.E.U8 R157, desc[UR36][R10.64+0xf1] ;  /* 0x0000f1240a9d7981 */ /* 0x004e64000c1e1100 */
[----:B-1----:R-:W-:-:S05]  /*6770*/  PRMT R3, R157, 0x8880, RZ ;  /* 0x000088809d037816 */ /* 0x002fca00000000ff */
[----:B------:R-:W-:-:S07]  /*6780*/  IMAD R12, R3, R156, RZ ;  /* 0x0000009c030c7224 */ /* 0x000fce00078e02ff */
.L_x_284:
[----:B------:R-:W-:Y:S05]  /*6790*/  BSYNC B1 ;  /* 0x0000000000017941 */ /* 0x000fea0003800000 */
.L_x_283:
[----:B------:R-:W-:Y:S01]  /*67a0*/  @!P3 IMAD R147, R147, R155, R12 ;  /* 0x0000009b9393b224 */ /* 0x000fe200078e020c */
[----:B------:R-:W-:Y:S04]  /*67b0*/  BSSY B1, `(.L_x_285) ;  /* 0x0000006000017945 */ /* 0x000fe80003800000 */
[----:B------:R0:W-:Y:S01]  /*67c0*/  @!P3 STG.E.U8 desc[UR36][R6.64+0xf1], R147 ;  /* 0x0000f1930600b986 */ /* 0x0001e2000c101124 */
[----:B------:R-:W-:Y:S05]  /*67d0*/  @P2 BRA `(.L_x_286) ;  /* 0x00000000000c2947 */ /* 0x000fea0003800000 */
[----:B--2---:R-:W1:Y:S02]  /*67e0*/  LDG.E.U8 R157, desc[UR36][R8.64+0xf8] ;  /* 0x0000f824089d7981 */ /* 0x004e64000c1e1100 */
[----:B-1----:R-:W-:-:S05]  /*67f0*/  PRMT R3, R157, 0x8880, RZ ;  /* 0x000088809d037816 */ /* 0x002fca00000000ff */
[----:B------:R-:W-:-:S07]  /*6800*/  IMAD R12, R3, R156, RZ ;  /* 0x0000009c030c7224 */ /* 0x000fce00078e02ff */
.L_x_286:
[----:B------:R-:W-:Y:S05]  /*6810*/  BSYNC B1 ;  /* 0x0000000000017941 */ /* 0x000fea0003800000 */
.L_x_285:
[----:B-1----:R-:W-:Y:S01]  /*6820*/  @!P2 IMAD R3, R148, R155, R12 ;  /* 0x0000009b9403a224 */ /* 0x002fe200078e020c */
[----:B------:R-:W-:Y:S04]  /*6830*/  BSSY B1, `(.L_x_287) ;  /* 0x0000006000017945 */ /* 0x000fe80003800000 */
[----:B------:R1:W-:Y:S01]  /*6840*/  @!P2 STG.E.U8 desc[UR36][R4.64+0xf8], R3 ;  /* 0x0000f8030400a986 */ /* 0x0003e2000c101124 */
[----:B------:R-:W-:Y:S05]  /*6850*/  @P1 BRA `(.L_x_288) ;  /* 0x00000000000c1947 */ /* 0x000fea0003800000 */
[----:B--2---:R-:W1:Y:S02]  /*6860*/  LDG.E.U8 R157, desc[UR36][R8.64+0xf9] ;  /* 0x0000f924089d7981 */ /* 0x004e64000c1e1100 */
[----:B-1----:R-:W-:-:S05]  /*6870*/  PRMT R3, R157, 0x8880, RZ ;  /* 0x000088809d037816 */ /* 0x002fca00000000ff */
[----:B------:R-:W-:-:S07]  /*6880*/  IMAD R12, R3, R156, RZ ;  /* 0x0000009c030c7224 */ /* 0x000fce00078e02ff */
.L_x_288:
[----:B------:R-:W-:Y:S05]  /*6890*/  BSYNC B1 ;  /* 0x0000000000017941 */ /* 0x000fea0003800000 */
.L_x_287:
[----:B------:R-:W-:Y:S01]  /*68a0*/  @!P1 IMAD R149, R149, R155, R12 ;  /* 0x0000009b95959224 */ /* 0x000fe200078e020c */
[----:B------:R-:W-:Y:S04]  /*68b0*/  BSSY B1, `(.L_x_289) ;  /* 0x0000006000017945 */ /* 0x000fe80003800000 */
[----:B------:R0:W-:Y:S01]  /*68c0*/  @!P1 STG.E.U8 desc[UR36][R4.64+0xf9], R149 ;  /* 0x0000f99504009986 */ /* 0x0001e2000c101124 */
[----:B------:R-:W-:Y:S05]  /*68d0*/  @P5 BRA `(.L_x_290) ;  /* 0x00000000000c5947 */ /* 0x000fea0003800000 */
[----:B--2---:R-:W1:Y:S02]  /*68e0*/  LDG.E.U8 R157, desc[UR36][R10.64+0xf8] ;  /* 0x0000f8240a9d7981 */ /* 0x004e64000c1e1100 */
[----:B-1----:R-:W-:-:S05]  /*68f0*/  PRMT R3, R157, 0x8880, RZ ;  /* 0x000088809d037816 */ /* 0x002fca00000000ff */
[----:B------:R-:W-:-:S07]  /*6900*/  IMAD R12, R3, R156, RZ ;  /* 0x0000009c030c7224 */ /* 0x000fce00078e02ff */
.L_x_290:
[----:B------:R-:W-:Y:S05]  /*6910*/  BSYNC B1 ;  /* 0x0000000000017941 */ /* 0x000fea0003800000 */
.L_x_289:
[----:B-1----:R-:W-:Y:S01]  /*6920*/  @!P5 IMAD R3, R150, R155, R12 ;  /* 0x0000009b9603d224 */ /* 0x002fe200078e020c */
[----:B------:R-:W-:Y:S01]  /*6930*/  ISETP.LT.OR P0, PT, R0, 0xfa, !P0 ;  /* 0x000000fa0000780c */ /* 0x000fe20004701670 */
[----:B------:R-:W-:Y:S03]  /*6940*/  BSSY B1, `(.L_x_291) ;  /* 0x0000006000017945 */ /* 0x000fe60003800000 */
[----:B------:R1:W-:Y:S09]  /*6950*/  @!P5 STG.E.U8 desc[UR36][R6.64+0xf8], R3 ;  /* 0x0000f8030600d986 */ /* 0x0003f2000c101124 */
[----:B------:R-:W-:Y:S05]  /*6960*/  @P0 BRA `(.L_x_292) ;  /* 0x00000000000c0947 */ /* 0x000fea0003800000 */
[----:B--2---:R-:W1:Y:S02]  /*6970*/  LDG.E.U8 R157, desc[UR36][R10.64+0xf9] ;  /* 0x0000f9240a9d7981 */ /* 0x004e64000c1e1100 */
[----:B-1----:R-:W-:-:S05]  /*6980*/  PRMT R3, R157, 0x8880, RZ ;  /* 0x000088809d037816 */ /* 0x002fca00000000ff */
[----:B------:R-:W-:-:S07]  /*6990*/  IMAD R12, R3, R156, RZ ;  /* 0x0000009c030c7224 */ /* 0x000fce00078e02ff */
.L_x_292:
[----:B------:R-:W-:Y:S05]  /*69a0*/  BSYNC B1 ;  /* 0x0000000000017941 */ /* 0x000fea0003800000 */
.L_x_291:
[----:B------:R-:W-:Y:S01]  /*69b0*/  IMAD R151, R151, R155, R12 ;  /* 0x0000009b97977224 */ /* 0x000fe200078e020c */
[----:B------:R-:W-:Y:S06]  /*69c0*/  @P0 BRA `(.L_x_293) ;  /* 0x0000001800100947 */ /* 0x000fec0003800000 */
[----:B------:R0:W-:Y:S01]  /*69d0*/  STG.E.U8 desc[UR36][R6.64+0xf9], R151 ;  /* 0x0000f99706007986 */ /* 0x0001e2000c101124 */
[----:B------:R-:W-:Y:S05]  /*69e0*/  BRA `(.L_x_293) ;  /* 0x0000001800087947 */ /* 0x000fea0003800000 */
.L_x_36:
[C---:B------:R-:W-:Y:S02]  /*69f0*/  ISETP.GE.AND P1, PT, R162.reuse, 0x1, PT ;  /* 0x00000001a200780c */ /* 0x040fe40003f26270 */
[----:B------:R-:W-:Y:S02]  /*6a00*/  ISETP.GE.AND P0, PT, R162, 0x9, PT ;  /* 0x00000009a200780c */ /* 0x000fe40003f06270 */
[C---:B------:R-:W-:Y:S02]  /*6a10*/  ISETP.LT.OR P4, PT, R0.reuse, 0x1, !P1 ;  /* 0x000000010000780c */ /* 0x040fe40004f81670 */
[C---:B------:R-:W-:Y:S02]  /*6a20*/  ISETP.LT.OR P3, PT, R0.reuse, 0x2, !P1 ;  /* 0x000000020000780c */ /* 0x040fe40004f61670 */
[C---:B------:R-:W-:Y:S02]  /*6a30*/  ISETP.LT.OR P2, PT, R0.reuse, 0x1, !P0 ;  /* 0x000000010000780c */ /* 0x040fe40004741670 */
[----:B------:R-:W-:-:S07]  /*6a40*/  ISETP.LT.OR P5, PT, R0, 0x2, !P0 ;  /* 0x000000020000780c */ /* 0x000fce00047a1670 */
[-C--:B------:R-:W-:Y:S02]  /*6a50*/  @!P4 IMAD R3, R24, R155.reuse, RZ ;  /* 0x0000009b1803c224 */ /* 0x080fe400078e02ff */
[-C--:B------:R-:W-:Y:S02]  /*6a60*/  @!P3 IMAD R25, R25, R155.reuse, RZ ;  /* 0x0000009b1919b224 */ /* 0x080fe400078e02ff */
[-C--:B------:R-:W-:Y:S01]  /*6a70*/  @!P2 IMAD R9, R26, R155.reuse, RZ ;  /* 0x0000009b1a09a224 */ /* 0x080fe200078e02ff */
[----:B------:R0:W-:Y:S01]  /*6a80*/  @!P4 STG.E.U8 desc[UR36][R4.64], R3 ;  /* 0x000000030400c986 */ /* 0x0001e2000c101124 */
[C---:B------:R-:W-:Y:S01]  /*6a90*/  ISETP.LT.OR P4, PT, R0.reuse, 0x9, !P1 ;  /* 0x000000090000780c */ /* 0x040fe20004f81670 */
[----:B------:R-:W-:Y:S02]  /*6aa0*/  @!P5 IMAD R27, R27, R155, RZ ;  /* 0x0000009b1b1bd224 */ /* 0x000fe400078e02ff */
[----:B------:R-:W-:Y:S01]  /*6ab0*/  @!P3 STG.E.U8 desc[UR36][R4.64+0x1], R25 ;  /* 0x000001190400b986 */ /* 0x000fe2000c101124 */
[----:B------:R-:W-:-:S03]  /*6ac0*/  ISETP.LT.OR P3, PT, R0, 0xa, !P1 ;  /* 0x0000000a0000780c */ /* 0x000fc60004f61670 */
[----:B------:R1:W-:Y:S01]  /*6ad0*/  @!P2 STG.E.U8 desc[UR36][R6.64], R9 ;  /* 0x000000090600a986 */ /* 0x0003e2000c101124 */
[----:B------:R-:W-:-:S03]  /*6ae0*/  ISETP.LT.OR P2, PT, R0, 0x9, !P0 ;  /* 0x000000090000780c */ /* 0x000fc60004741670 */
[----:B------:R-:W-:Y:S01]  /*6af0*/  @!P5 STG.E.U8 desc[UR36][R6.64+0x1], R27 ;  /* 0x0000011b0600d986 */ /* 0x000fe2000c101124 */
[----:B------:R-:W-:Y:S01]  /*6b00*/  ISETP.LT.OR P5, PT, R0, 0xa, !P0 ;  /* 0x0000000a0000780c */ /* 0x000fe200047a1670 */
[----:B------:R-:W-:-:S04]  /*6b10*/  @!P4 IMAD R11, R28, R155, RZ ;  /* 0x0000009b1c0bc224 */ /* 0x000fc800078e02ff */
[-C--:B------:R-:W-:Y:S01]  /*6b20*/  @!P3 IMAD R29, R29, R155.reuse, RZ ;  /* 0x0000009b1d1db224 */ /* 0x080fe200078e02ff */
[----:B------:R-:W-:Y:S01]  /*6b30*/  @!P4 STG.E.U8 desc[UR36][R4.64+0x8], R11 ;  /* 0x0000080b0400c986 */ /* 0x000fe2000c101124 */
[----:B------:R-:W-:Y:S02]  /*6b40*/  ISETP.LT.OR P4, PT, R0, 0x11, !P1 ;  /* 0x000000110000780c */ /* 0x000fe40004f81670 */
[-C--:B0-----:R-:W-:Y:S01]  /*6b50*/  @!P2 IMAD R3, R30, R155.reuse, RZ ;  /* 0x0000009b1e03a224 */ /* 0x081fe200078e02ff */
[----:B------:R-:W-:Y:S01]  /*6b60*/  @!P3 STG.E.U8 desc[UR36][R4.64+0x9], R29 ;  /* 0x0000091d0400b986 */ /* 0x000fe2000c101124 */
[C---:B------:R-:W-:Y:S02]  /*6b70*/  ISETP.LT.OR P3, PT, R0.reuse, 0x12, !P1 ;  /* 0x000000120000780c */ /* 0x040fe40004f61670 */
[----:B------:R-:W-:Y:S01]  /*6b80*/  @!P5 IMAD R31, R31, R155, RZ ;  /* 0x0000009b1f1fd224 */ /* 0x000fe200078e02ff */
[----:B------:R0:W-:Y:S01]  /*6b90*/  @!P2 STG.E.U8 desc[UR36][R6.64+0x8], R3 ;  /* 0x000008030600a986 */ /* 0x0001e2000c101124 */
[----:B------:R-:W-:-:S03]  /*6ba0*/  ISETP.LT.OR P2, PT, R0, 0x11, !P0 ;  /* 0x000000110000780c */ /* 0x000fc60004741670 */
[----:B------:R-:W-:Y:S01]  /*6bb0*/  @!P5 STG.E.U8 desc[UR36][R6.64+0x9], R31 ;  /* 0x0000091f0600d986 */ /* 0x000fe2000c101124 */
[----:B------:R-:W-:Y:S01]  /*6bc0*/  ISETP.LT.OR P5, PT, R0, 0x12, !P0 ;  /* 0x000000120000780c */ /* 0x000fe200047a1670 */
[----:B-1----:R-:W-:-:S04]  /*6bd0*/  @!P4 IMAD R9, R32, R155, RZ ;  /* 0x0000009b2009c224 */ /* 0x002fc800078e02ff */
        /* <DEDUP_REMOVED lines=301> */
[----:B------:R1:W-:Y:S01]  /*7eb0*/  @!P4 STG.E.U8 desc[UR36][R4.64+0xd8], R11 ;  /* 0x0000d80b0400c986 */ /* 0x0003e2000c101124 */
        /* <DEDUP_REMOVED lines=13> */
[-C--:B-1----:R-:W-:Y:S01]  /*7f90*/  @!P2 IMAD R11, R138, R155.reuse, RZ ;  /* 0x0000009b8a0ba224 */ /* 0x082fe200078e02ff */
[----:B------:R-:W-:Y:S01]  /*7fa0*/  @!P3 STG.E.U8 desc[UR36][R4.64+0xe1], R137 ;  /* 0x0000e1890400b986 */ /* 0x000fe2000c101124 */
[C---:B------:R-:W-:Y:S02]  /*7fb0*/  ISETP.LT.OR P3, PT, R0.reuse, 0xea, !P1 ;  /* 0x000000ea0000780c */ /* 0x040fe40004f61670 */
[----:B------:R-:W-:Y:S01]  /*7fc0*/  @!P5 IMAD R139, R139, R155, RZ ;  /* 0x0000009b8b8bd224 */ /* 0x000fe200078e02ff */
[----:B------:R1:W-:Y:S01]  /*7fd0*/  @!P2 STG.E.U8 desc[UR36][R6.64+0xe0], R11 ;  /* 0x0000e00b0600a986 */ /* 0x0003e2000c101124 */
[----:B------:R-:W-:-:S03]  /*7fe0*/  ISETP.LT.OR P2, PT, R0, 0xe9, !P0 ;  /* 0x000000e90000780c */ /* 0x000fc60004741670 */
[----:B------:R-:W-:Y:S01]  /*7ff0*/  @!P5 STG.E.U8 desc[UR36][R6.64+0xe1], R139 ;  /* 0x0000e18b0600d986 */ /* 0x000fe2000c101124 */
[----:B------:R-:W-:Y:S01]  /*8000*/  ISETP.LT.OR P5, PT, R0, 0xea, !P0 ;  /* 0x000000ea0000780c */ /* 0x000fe200047a1670 */
[----:B0-----:R-:W-:-:S04]  /*8010*/  @!P4 IMAD R3, R140, R155, RZ ;  /* 0x0000009b8c03c224 */ /* 0x001fc800078e02ff */
[-C--:B------:R-:W-:Y:S01]  /*8020*/  @!P3 IMAD R141, R141, R155.reuse, RZ ;  /* 0x0000009b8d8db224 */ /* 0x080fe200078e02ff */
[----:B------:R0:W-:Y:S01]  /*8030*/  @!P4 STG.E.U8 desc[UR36][R4.64+0xe8], R3 ;  /* 0x0000e8030400c986 */ /* 0x0001e2000c101124 */
[----:B------:R-:W-:Y:S02]  /*8040*/  ISETP.LT.OR P4, PT, R0, 0xf2, !P1 ;  /* 0x000000f20000780c */ /* 0x000fe40004f81670 */
[-C--:B---3--:R-:W-:Y:S01]  /*8050*/  @!P2 IMAD R9, R142, R155.reuse, RZ ;  /* 0x0000009b8e09a224 */ /* 0x088fe200078e02ff */
[----:B------:R-:W-:Y:S01]  /*8060*/  @!P3 STG.E.U8 desc[UR36][R4.64+0xe9], R141 ;  /* 0x0000e98d0400b986 */ /* 0x000fe2000c101124 */
[C---:B------:R-:W-:Y:S02]  /*8070*/  ISETP.LT.OR P3, PT, R0.reuse, 0xf1, !P1 ;  /* 0x000000f10000780c */ /* 0x040fe40004f61670 */
[----:B------:R-:W-:Y:S01]  /*8080*/  @!P5 IMAD R143, R143, R155, RZ ;  /* 0x0000009b8f8fd224 */ /* 0x000fe200078e02ff */
[----:B------:R-:W-:Y:S01]  /*8090*/  @!P2 STG.E.U8 desc[UR36][R6.64+0xe8], R9 ;  /* 0x0000e8090600a986 */ /* 0x000fe2000c101124 */
[----:B------:R-:W-:-:S03]  /*80a0*/  ISETP.LT.OR P2, PT, R0, 0xf1, !P0 ;  /* 0x000000f10000780c */ /* 0x000fc60004741670 */
[----:B------:R-:W-:Y:S01]  /*80b0*/  @!P5 STG.E.U8 desc[UR36][R6.64+0xe9], R143 ;  /* 0x0000e98f0600d986 */ /* 0x000fe2000c101124 */
[----:B------:R-:W-:Y:S01]  /*80c0*/  ISETP.LT.OR P5, PT, R0, 0xf9, !P0 ;  /* 0x000000f90000780c */ /* 0x000fe200047a1670 */
[----:B------:R-:W-:-:S04]  /*80d0*/  @!P4 IMAD R145, R145, R155, RZ ;  /* 0x0000009b9191c224 */ /* 0x000fc800078e02ff */
[-C--:B-1----:R-:W-:Y:S01]  /*80e0*/  @!P3 IMAD R11, R144, R155.reuse, RZ ;  /* 0x0000009b900bb224 */ /* 0x082fe200078e02ff */
[----:B------:R-:W-:Y:S01]  /*80f0*/  @!P4 STG.E.U8 desc[UR36][R4.64+0xf1], R145 ;  /* 0x0000f1910400c986 */ /* 0x000fe2000c101124 */
[C---:B------:R-:W-:Y:S02]  /*8100*/  ISETP.LT.OR P4, PT, R0.reuse, 0xf2, !P0 ;  /* 0x000000f20000780c */ /* 0x040fe40004781670 */
[C---:B------:R-:W-:Y:S01]  /*8110*/  ISETP.LT.OR P0, PT, R0.reuse, 0xfa, !P0 ;  /* 0x000000fa0000780c */ /* 0x040fe20004701670 */
[----:B------:R1:W-:Y:S01]  /*8120*/  @!P3 STG.E.U8 desc[UR36][R4.64+0xf0], R11 ;  /* 0x0000f00b0400b986 */ /* 0x0003e2000c101124 */
[----:B------:R-:W-:Y:S01]  /*8130*/  ISETP.LT.OR P3, PT, R0, 0xf9, !P1 ;  /* 0x000000f90000780c */ /* 0x000fe20004f61670 */
[----:B0-----:R-:W-:Y:S01]  /*8140*/  @!P2 IMAD R3, R146, R155, RZ ;  /* 0x0000009b9203a224 */ /* 0x001fe200078e02ff */
[----:B------:R-:W-:-:S04]  /*8150*/  ISETP.LT.OR P1, PT, R0, 0xfa, !P1 ;  /* 0x000000fa0000780c */ /* 0x000fc80004f21670 */
[----:B------:R0:W-:Y:S03]  /*8160*/  @!P2 STG.E.U8 desc[UR36][R6.64+0xf0], R3 ;  /* 0x0000f0030600a986 */ /* 0x0001e6000c101124 */
[-C--:B------:R-:W-:Y:S02]  /*8170*/  @!P4 IMAD R147, R147, R155.reuse, RZ ;  /* 0x0000009b9393c224 */ /* 0x080fe400078e02ff */
[-C--:B-1----:R-:W-:Y:S02]  /*8180*/  @!P5 IMAD R11, R150, R155.reuse, RZ ;  /* 0x0000009b960bd224 */ /* 0x082fe400078e02ff */
[-C--:B------:R-:W-:Y:S01]  /*8190*/  @!P3 IMAD R9, R148, R155.reuse, RZ ;  /* 0x0000009b9409b224 */ /* 0x080fe200078e02ff */
[----:B------:R0:W-:Y:S01]  /*81a0*/  @!P4 STG.E.U8 desc[UR36][R6.64+0xf1], R147 ;  /* 0x0000f1930600c986 */ /* 0x0001e2000c101124 */
[-C--:B------:R-:W-:Y:S02]  /*81b0*/  @!P1 IMAD R149, R149, R155.reuse, RZ ;  /* 0x0000009b95959224 */ /* 0x080fe400078e02ff */
[----:B------:R-:W-:Y:S01]  /*81c0*/  @!P0 IMAD R151, R151, R155, RZ ;  /* 0x0000009b97978224 */ /* 0x000fe200078e02ff */
[----:B------:R0:W-:Y:S04]  /*81d0*/  @!P3 STG.E.U8 desc[UR36][R4.64+0xf8], R9 ;  /* 0x0000f8090400b986 */ /* 0x0001e8000c101124 */
[----:B------:R0:W-:Y:S04]  /*81e0*/  @!P1 STG.E.U8 desc[UR36][R4.64+0xf9], R149 ;  /* 0x0000f99504009986 */ /* 0x0001e8000c101124 */
[----:B------:R0:W-:Y:S04]  /*81f0*/  @!P5 STG.E.U8 desc[UR36][R6.64+0xf8], R11 ;  /* 0x0000f80b0600d986 */ /* 0x0001e8000c101124 */
[----:B------:R0:W-:Y:S02]  /*8200*/  @!P0 STG.E.U8 desc[UR36][R6.64+0xf9], R151 ;  /* 0x0000f99706008986 */ /* 0x0001e4000c101124 */
.L_x_293:
[----:B------:R-:W-:Y:S05]  /*8210*/  BSYNC B0 ;  /* 0x0000000000007941 */ /* 0x000fea0003800000 */
.L_x_35:
[----:B------:R-:W-:Y:S01]  /*8220*/  ULDC UR4, c[0x0][0xc] ;  /* 0x0000030000047ab9 */ /* 0x000fe20000000800 */
[----:B------:R-:W-:Y:S01]  /*8230*/  ULDC UR5, c[0x0][0x10] ;  /* 0x0000040000057ab9 */ /* 0x000fe20000000800 */
[----:B01----:R-:W0:Y:S01]  /*8240*/  LDC R3, c[0x0][0x14] ;  /* 0x00000500ff037b82 */ /* 0x003e220000000800 */
[----:B------:R-:W-:Y:S01]  /*8250*/  UIMAD.WIDE.U32 UR4, UR4, UR5, URZ ;  /* 0x00000005040472a5 */ /* 0x000fe2000f8e003f */
[----:B------:R-:W-:Y:S01]  /*8260*/  PRMT R0, RZ, 0x7610, R0 ;  /* 0x00007610ff007816 */ /* 0x000fe20000000000 */
[----:B------:R-:W-:Y:S02]  /*8270*/  IMAD.MOV.U32 R153, RZ, RZ, -0x1 ;  /* 0xffffffffff997424 */ /* 0x000fe400078e00ff */
[----:B------:R-:W-:Y:S02]  /*8280*/  IMAD.MOV.U32 R22, RZ, RZ, -0x1 ;  /* 0xffffffffff167424 */ /* 0x000fe400078e00ff */
[----:B0-----:R-:W-:-:S04]  /*8290*/  IMAD.WIDE.U32 R16, R3, UR4, R16 ;  /* 0x0000000403107c25 */ /* 0x001fc8000f8e0010 */
[----:B------:R-:W-:Y:S01]  /*82a0*/  IMAD R3, R3, UR5, RZ ;  /* 0x0000000503037c24 */ /* 0x000fe2000f8e02ff */
[----:B------:R-:W-:Y:S02]  /*82b0*/  ULDC.64 UR4, c[0x0][0x650] ;  /* 0x0001940000047ab9 */ /* 0x000fe40000000a00 */
[----:B------:R-:W-:Y:S01]  /*82c0*/  ISETP.GE.U32.AND P0, PT, R16, UR4, PT ;  /* 0x0000000410007c0c */ /* 0x000fe2000bf06070 */
[----:B------:R-:W-:-:S05]  /*82d0*/  IMAD.IADD R17, R17, 0x1, R3 ;  /* 0x0000000111117824 */ /* 0x000fca00078e0203 */
[----:B------:R-:W-:-:S13]  /*82e0*/  ISETP.GE.U32.AND.EX P0, PT, R17, UR5, PT, P0 ;  /* 0x0000000511007c0c */ /* 0x000fda000bf06100 */
[----:B------:R-:W-:Y:S05]  /*82f0*/  @P0 BRA `(.L_x_294) ;  /* 0x0000000400640947 */ /* 0x000fea0003800000 */
[----:B------:R-:W0:Y:S01]  /*8300*/  S2R R12, SR_CTAID.X ;  /* 0x00000000000c7919 */ /* 0x000e220000002500 */
[----:B------:R-:W1:Y:S01]  /*8310*/  LDC.64 R10, c[0x0][0x628] ;  /* 0x00018a00ff0a7b82 */ /* 0x000e620000000a00 */
[----:B------:R-:W-:Y:S01]  /*8320*/  ULDC UR4, c[0x0][0x150] ;  /* 0x0000540000047ab9 */ /* 0x000fe20000000800 */
[----:B------:R-:W-:Y:S01]  /*8330*/  IMAD.MOV.U32 R8, RZ, RZ, R16 ;  /* 0x000000ffff087224 */ /* 0x000fe200078e0010 */
[----:B------:R-:W0:Y:S01]  /*8340*/  S2R R24, SR_CTAID.Y ;  /* 0x0000000000187919 */ /* 0x000e220000002600 */
[----:B------:R-:W-:-:S04]  /*8350*/  IMAD.MOV.U32 R9, RZ, RZ, R17 ;  /* 0x000000ffff097224 */ /* 0x000fc800078e0011 */
[----:B------:R-:W2:Y:S08]  /*8360*/  LDC R21, c[0x0][0x144] ;  /* 0x00005100ff157b82 */ /* 0x000eb00000000800 */
[----:B------:R-:W2:Y:S08]  /*8370*/  LDC R0, c[0x0][0x630] ;  /* 0x00018c00ff007b82 */ /* 0x000eb00000000800 */
[----:B------:R-:W2:Y:S01]  /*8380*/  LDC.64 R14, c[0x0][0x620] ;  /* 0x00018800ff0e7b82 */ /* 0x000ea20000000a00 */
[----:B-1----:R-:W-:-:S04]  /*8390*/  ISETP.NE.U32.AND P0, PT, R10, RZ, PT ;  /* 0x000000ff0a00720c */ /* 0x002fc80003f05070 */
[----:B------:R-:W-:Y:S02]  /*83a0*/  ISETP.NE.AND.EX P0, PT, R11, RZ, PT, P0 ;  /* 0x000000ff0b00720c */ /* 0x000fe40003f05300 */
[----:B0-----:R-:W-:-:S05]  /*83b0*/  I2FP.F32.U32 R3, R12 ;  /* 0x0000000c00037245 */ /* 0x001fca0000201000 */
[----:B------:R-:W-:-:S04]  /*83c0*/  FMUL R3, R3, UR4 ;  /* 0x0000000403037c20 */ /* 0x000fc80008400000 */
[----:B------:R0:W1:Y:S02]  /*83d0*/  F2I.U32.TRUNC.NTZ R20, R3 ;  /* 0x0000000300147305 */ /* 0x000064000020f000 */
[----:B------:R-:W-:Y:S05]  /*83e0*/  @!P0 BRA `(.L_x_295) ;  /* 0x0000000000288947 */ /* 0x000fea0003800000 */
[----:B0-----:R-:W0:Y:S02]  /*83f0*/  LDC R3, c[0x0][0x634] ;  /* 0x00018d00ff037b82 */ /* 0x001e240000000800 */
[----:B0-----:R-:W-:-:S05]  /*8400*/  IADD3 R3, P0, R16, R3, RZ ;  /* 0x0000000310037210 */ /* 0x001fca0007f1e0ff */
[----:B------:R-:W-:-:S04]  /*8410*/  IMAD.X R13, RZ, RZ, R17, P0 ;  /* 0x000000ffff0d7224 */ /* 0x000fc800000e0611 */
[----:B---3--:R-:W-:-:S04]  /*8420*/  IMAD.WIDE.U32 R4, R13, R10, RZ ;  /* 0x0000000a0d047225 */ /* 0x008fc800078e00ff */
[----:B----4-:R-:W-:-:S04]  /*8430*/  IMAD.WIDE.U32 R6, P0, R3, R11, R4 ;  /* 0x0000000b03067225 */ /* 0x010fc80007800004 */
[----:B------:R-:W-:-:S04]  /*8440*/  IMAD.WIDE.U32 R4, R3, R10, RZ ;  /* 0x0000000a03047225 */ /* 0x000fc800078e00ff */
[----:B------:R-:W-:Y:S01]  /*8450*/  IMAD.X R9, RZ, RZ, RZ, P0 ;  /* 0x000000ffff097224 */ /* 0x000fe200000e06ff */
[----:B------:R-:W-:Y:S01]  /*8460*/  IADD3 RZ, P0, R5, R6, RZ ;  /* 0x0000000605ff7210 */ /* 0x000fe20007f1e0ff */
[----:B------:R-:W-:-:S04]  /*8470*/  IMAD.MOV.U32 R8, RZ, RZ, R7 ;  /* 0x000000ffff087224 */ /* 0x000fc800078e0007 */
[----:B------:R-:W-:-:S08]  /*8480*/  IMAD.WIDE.U32.X R8, R13, R11, R8, P0 ;  /* 0x0000000b0d087225 */ /* 0x000fd000000e0408 */
.L_x_295:
[----:B------:R-:W3:Y:S01]  /*8490*/  LDC.64 R28, c[0x0][0x640] ;  /* 0x00019000ff1c7b82 */ /* 0x000ee20000000a00 */
[-CC-:B--2---:R-:W-:Y:S01]  /*84a0*/  SHF.R.U64 R22, R8, R0.reuse, R9.reuse ;  /* 0x0000000008167219 */ /* 0x184fe20000001209 */
[----:B-1----:R-:W-:Y:S01]  /*84b0*/  IMAD.MOV R20, RZ, RZ, -R20 ;  /* 0x000000ffff147224 */ /* 0x002fe200078e0a14 */
[----:B------:R-:W-:Y:S01]  /*84c0*/  SHF.R.U32.HI R0, RZ, R0, R9 ;  /* 0x00000000ff007219 */ /* 0x000fe20000011609 */
[----:B------:R-:W-:Y:S01]  /*84d0*/  ULDC UR4, c[0x0][0x154] ;  /* 0x0000550000047ab9 */ /* 0x000fe20000000800 */
[----:B0-----:R-:W-:Y:S01]  /*84e0*/  IADD3 R3, P0, RZ, -R22, RZ ;  /* 0x80000016ff037210 */ /* 0x001fe20007f1e0ff */
[----:B------:R-:W-:Y:S02]  /*84f0*/  IMAD R21, R21, R20, R12 ;  /* 0x0000001415157224 */ /* 0x000fe400078e020c */
[----:B----4-:R-:W0:Y:S01]  /*8500*/  LDC R6, c[0x0][0x618] ;  /* 0x00018600ff067b82 */ /* 0x010e220000000800 */
[----:B------:R-:W-:Y:S02]  /*8510*/  IMAD.MOV.U32 R7, RZ, RZ, 0x1 ;  /* 0x00000001ff077424 */ /* 0x000fe400078e00ff */
[----:B---3--:R-:W-:-:S04]  /*8520*/  IMAD.X R5, RZ, RZ, ~R0, P0 ;  /* 0x000000ffff057224 */ /* 0x008fc800000e0e00 */
[-C--:B------:R-:W-:Y:S01]  /*8530*/  IMAD R0, R5, R14.reuse, RZ ;  /* 0x0000000e05007224 */ /* 0x080fe200078e02ff */
[----:B------:R-:W1:Y:S01]  /*8540*/  LDC R8, c[0x0][0x608] ;  /* 0x00018200ff087b82 */ /* 0x000e620000000800 */
[----:B------:R-:W-:-:S04]  /*8550*/  IMAD.WIDE.U32 R4, R3, R14, R16 ;  /* 0x0000000e03047225 */ /* 0x000fc800078e0010 */
[----:B------:R-:W-:Y:S01]  /*8560*/  IMAD R3, R3, R15, R0 ;  /* 0x0000000f03037224 */ /* 0x000fe200078e0200 */
[----:B------:R-:W-:Y:S02]  /*8570*/  I2FP.F32.U32 R0, R24 ;  /* 0x0000001800007245 */ /* 0x000fe40000201000 */
[----:B------:R-:W2:Y:S01]  /*8580*/  LDC R26, c[0x0][0x658] ;  /* 0x00019600ff1a7b82 */ /* 0x000ea20000000800 */
[----:B------:R-:W-:Y:S01]  /*8590*/  IMAD.IADD R3, R5, 0x1, R3 ;  /* 0x0000000105037824 */ /* 0x000fe200078e0203 */
[----:B------:R-:W-:Y:S01]  /*85a0*/  ISETP.NE.U32.AND P0, PT, R28, RZ, PT ;  /* 0x000000ff1c00720c */ /* 0x000fe20003f05070 */
[----:B------:R-:W-:Y:S01]  /*85b0*/  FMUL R0, R0, UR4 ;  /* 0x0000000400007c20 */ /* 0x000fe20008400000 */
[----:B------:R-:W-:Y:S02]  /*85c0*/  IMAD.MOV.U32 R5, RZ, RZ, -0x1 ;  /* 0xffffffffff057424 */ /* 0x000fe400078e00ff */
[----:B------:R-:W-:Y:S01]  /*85d0*/  ISETP.NE.AND.EX P0, PT, R29, RZ, PT, P0 ;  /* 0x000000ff1d00720c */ /* 0x000fe20003f05300 */
[----:B------:R3:W4:Y:S01]  /*85e0*/  F2I.U32.TRUNC.NTZ R13, R0 ;  /* 0x00000000000d7305 */ /* 0x000722000020f000 */
[----:B------:R-:W3:Y:S01]  /*85f0*/  LDC R15, c[0x0][0x148] ;  /* 0x00005200ff0f7b82 */ /* 0x000ee20000000800 */
[----:B0-----:R-:W-:-:S02]  /*8600*/  SHF.R.U64 R12, R4, R6, R3 ;  /* 0x00000006040c7219 */ /* 0x001fc40000001203 */
[----:B------:R-:W-:-:S05]  /*8610*/  SHF.R.U32.HI R3, RZ, R6, R3 ;  /* 0x00000006ff037219 */ /* 0x000fca0000011603 */
[----:B------:R-:W0:Y:S01]  /*8620*/  LDC R20, c[0x0][0x600] ;  /* 0x00018000ff147b82 */ /* 0x000e220000000800 */
[-CC-:B-1----:R-:W-:Y:S02]  /*8630*/  SHF.R.U64 R10, R12, R8.reuse, R3.reuse ;  /* 0x000000080c0a7219 */ /* 0x182fe40000001203 */
[----:B------:R-:W-:-:S05]  /*8640*/  SHF.R.U32.HI R3, RZ, R8, R3 ;  /* 0x00000008ff037219 */ /* 0x000fca0000011603 */
[----:B------:R-:W1:Y:S01]  /*8650*/  LDC R27, c[0x0][0x648] ;  /* 0x00019200ff1b7b82 */ /* 0x000e620000000800 */
[-C--:B--2---:R-:W-:Y:S02]  /*8660*/  SHF.L.U32 R4, R5, R26.reuse, RZ ;  /* 0x0000001a05047219 */ /* 0x084fe400000006ff */
[--C-:B------:R-:W-:Y:S02]  /*8670*/  SHF.R.U64 R14, R10, R26, R3.reuse ;  /* 0x0000001a0a0e7219 */ /* 0x100fe40000001203 */
[----:B------:R-:W-:Y:S02]  /*8680*/  LOP3.LUT R25, RZ, R4, RZ, 0x33, !PT ;  /* 0x00000004ff197212 */ /* 0x000fe400078e33ff */
[-C--:B------:R-:W-:Y:S01]  /*8690*/  SHF.R.U32.HI R5, RZ, R26.reuse, R3 ;  /* 0x0000001aff057219 */ /* 0x080fe20000011603 */
[----:B------:R-:W2:Y:S01]  /*86a0*/  LDC R30, c[0x0][0x638] ;  /* 0x00018e00ff1e7b82 */ /* 0x000ea20000000800 */
[----:B------:R-:W-:Y:S01]  /*86b0*/  SHF.L.U32 R154, R7, R26, RZ ;  /* 0x0000001a079a7219 */ /* 0x000fe200000006ff */
[----:B------:R-:W-:-:S06]  /*86c0*/  IMAD.MOV.U32 R4, RZ, RZ, R14 ;  /* 0x000000ffff047224 */ /* 0x000fcc00078e000e */
[----:B------:R-:W0:Y:S01]  /*86d0*/  LDC R31, c[0x0][0x610] ;  /* 0x00018400ff1f7b82 */ /* 0x000e220000000800 */
[----:B----4-:R-:W-:Y:S05]  /*86e0*/  @!P0 BRA `(.L_x_296) ;  /* 0x0000000000288947 */ /* 0x010fea0003800000 */
        /* <DEDUP_REMOVED lines=10> */
.L_x_296:
[----:B------:R-:W-:Y:S01]  /*8790*/  ISETP.NE.AND P0, PT, R2, 0x1, PT ;  /* 0x000000010200780c */ /* 0x000fe20003f05270 */
[----:B0-----:R-:W-:Y:S01]  /*87a0*/  VIADD R7, R20, 0xffffffff ;  /* 0xffffffff14077836 */ /* 0x001fe20000000000 */
[----:B-1-3--:R-:W-:Y:S01]  /*87b0*/  SHF.R.U64 R0, R4, R27, R5 ;  /* 0x0000001b04007219 */ /* 0x00afe20000001205 */
[----:B------:R-:W-:Y:S01]  /*87c0*/  IMAD.MOV R13, RZ, RZ, -R13 ;  /* 0x000000ffff0d7224 */ /* 0x000fe200078e0a0d */
[----:B------:R-:W-:Y:S01]  /*87d0*/  LOP3.LUT R5, R10, R25, RZ, 0xc0, !PT ;  /* 0x000000190a057212 */ /* 0x000fe200078ec0ff */
[----:B------:R-:W-:Y:S02]  /*87e0*/  IMAD.MOV.U32 R4, RZ, RZ, 0x1 ;  /* 0x00000001ff047424 */ /* 0x000fe400078e00ff */
[----:B------:R-:W-:Y:S02]  /*87f0*/  IMAD.MOV R3, RZ, RZ, -R0 ;  /* 0x000000ffff037224 */ /* 0x000fe400078e0a00 */
[----:B------:R-:W-:Y:S01]  /*8800*/  IMAD R154, R154, R0, R5 ;  /* 0x000000009a9a7224 */ /* 0x000fe200078e0205 */
[----:B------:R-:W-:Y:S01]  /*8810*/  LOP3.LUT R5, R12, R7, RZ, 0xc0, !PT ;  /* 0x000000070c057212 */ /* 0x000fe200078ec0ff */
[----:B--2---:R-:W-:-:S02]  /*8820*/  IMAD R0, R3, R30, R14 ;  /* 0x0000001e03007224 */ /* 0x004fc400078e020e */
[----:B------:R-:W-:Y:S02]  /*8830*/  @P0 IMAD R21, R15, R13, R24 ;  /* 0x0000000d0f150224 */ /* 0x000fe400078e0218 */
[----:B------:R-:W-:Y:S01]  /*8840*/  IMAD R3, R0, R20, R5 ;  /* 0x0000001400037224 */ /* 0x000fe200078e0205 */
[----:B------:R-:W-:Y:S01]  /*8850*/  PRMT R0, R4, 0x7610, R0 ;  /* 0x0000761004007816 */ /* 0x000fe20000000000 */
[----:B------:R-:W-:-:S05]  /*8860*/  IMAD R154, R154, R31, R21 ;  /* 0x0000001f9a9a7224 */ /* 0x000fca00078e0215 */
[----:B------:R-:W-:Y:S02]  /*8870*/  SEL R153, R3, R154, !P0 ;  /* 0x0000009a03997207 */ /* 0x000fe40004000000 */
[----:B------:R-:W-:-:S07]  /*8880*/  SEL R154, R154, R3, !P0 ;  /* 0x000000039a9a7207 */ /* 0x000fce0004000000 */
.L_x_294:
[----:B------:R-:W-:-:S13]  /*8890*/  LOP3.LUT P0, RZ, R0, 0xff, RZ, 0xc0, !PT ;  /* 0x000000ff00ff7812 */ /* 0x000fda000780c0ff */
[----:B------:R-:W-:Y:S05]  /*88a0*/  @P0 BRA `(.L_x_297) ;  /* 0xffffff8800cc0947 */ /* 0x000fea000383ffff */
[----:B------:R-:W-:Y:S05]  /*88b0*/  EXIT ;  /* 0x000000000000794d */ /* 0x000fea0003800000 */
.L_x_8:
[----:B0-----:R-:W-:Y:S01]  /*88c0*/  ULDC.64 UR4, c[0x0][0x650] ;  /* 0x0001940000047ab9 */ /* 0x001fe20000000a00 */
        /* <DEDUP_REMOVED lines=25> */
.L_x_299:
[----:B------:R-:W0:Y:S01]  /*8a60*/  LDC.64 R28, c[0x0][0x640] ;  /* 0x00019000ff1c7b82 */ /* 0x000e220000000a00 */
[-CC-:B------:R-:W-:Y:S01]  /*8a70*/  SHF.R.U64 R22, R12, R6.reuse, R13.reuse ;  /* 0x000000060c167219 */ /* 0x180fe2000000120d */
[----:B------:R-:W-:Y:S01]  /*8a80*/  IMAD.MOV.U32 R30, RZ, RZ, 0x1 ;  /* 0x00000001ff1e7424 */ /* 0x000fe200078e00ff */
[----:B------:R-:W-:Y:S02]  /*8a90*/  SHF.R.U32.HI R6, RZ, R6, R13 ;  /* 0x00000006ff067219 */ /* 0x000fe4000001160d */
        /* <DEDUP_REMOVED lines=8> */
[----:B------:R-:W-:Y:S01]  /*8b20*/  IMAD.IADD R9, R9, 0x1, R11 ;  /* 0x0000000109097824 */ /* 0x000fe200078e020b */
[----:B0-----:R-:W-:-:S04]  /*8b30*/  ISETP.NE.U32.AND P0, PT, R28, RZ, PT ;  /* 0x000000ff1c00720c */ /* 0x001fc80003f05070 */
[----:B------:R-:W-:Y:S02]  /*8b40*/  ISETP.NE.AND.EX P0, PT, R29, RZ, PT, P0 ;  /* 0x000000ff1d00720c */ /* 0x000fe40003f05300 */
[----:B------:R-:W0:Y:S01]  /*8b50*/  LDC R20, c[0x0][0x600] ;  /* 0x00018000ff147b82 */ /* 0x000e220000000800 */
[-CC-:B-1----:R-:W-:Y:S01]  /*8b60*/  SHF.R.U64 R14, R8, R10.reuse, R9.reuse ;  /* 0x0000000a080e7219 */ /* 0x182fe20000001209 */
[----:B------:R-:W-:Y:S01]  /*8b70*/  IMAD.MOV.U32 R8, RZ, RZ, -0x1 ;  /* 0xffffffffff087424 */ /* 0x000fe200078e00ff */
[----:B------:R-:W-:-:S05]  /*8b80*/  SHF.R.U32.HI R9, RZ, R10, R9 ;  /* 0x0000000aff097219 */ /* 0x000fca0000011609 */
[----:B------:R-:W1:Y:S01]  /*8b90*/  LDC R24, c[0x0][0x648] ;  /* 0x00019200ff187b82 */ /* 0x000e620000000800 */
[-CC-:B--2---:R-:W-:Y:S02]  /*8ba0*/  SHF.R.U64 R23, R14, R12.reuse, R9.reuse ;  /* 0x0000000c0e177219 */ /* 0x184fe40000001209 */
[----:B------:R-:W-:-:S05]  /*8bb0*/  SHF.R.U32.HI R6, RZ, R12, R9 ;  /* 0x0000000cff067219 */ /* 0x000fca0000011609 */
[----:B------:R-:W2:Y:S01]  /*8bc0*/  LDC R26, c[0x0][0x638] ;  /* 0x00018e00ff1a7b82 */ /* 0x000ea20000000800 */
[-C--:B---3--:R-:W-:Y:S02]  /*8bd0*/  SHF.L.U32 R8, R8, R27.reuse, RZ ;  /* 0x0000001b08087219 */ /* 0x088fe400000006ff */
[-CC-:B------:R-:W-:Y:S02]  /*8be0*/  SHF.R.U64 R25, R23, R27.reuse, R6.reuse ;  /* 0x0000001b17197219 */ /* 0x180fe40000001206 */
[----:B------:R-:W-:Y:S02]  /*8bf0*/  LOP3.LUT R32, RZ, R8, RZ, 0x33, !PT ;  /* 0x00000008ff207212 */ /* 0x000fe400078e33ff */
[----:B------:R-:W-:Y:S01]  /*8c00*/  SHF.R.U32.HI R9, RZ, R27, R6 ;  /* 0x0000001bff097219 */ /* 0x000fe20000011606 */
[----:B------:R-:W3:Y:S01]  /*8c10*/  LDC R31, c[0x0][0x610] ;  /* 0x00018400ff1f7b82 */ /* 0x000ee20000000800 */
[----:B------:R-:W-:Y:S01]  /*8c20*/  IMAD.MOV.U32 R8, RZ, RZ, R25 ;  /* 0x000000ffff087224 */ /* 0x000fe200078e0019 */
[----:B------:R-:W-:Y:S06]  /*8c30*/  @!P0 BRA `(.L_x_300) ;  /* 0x0000000000288947 */ /* 0x000fec0003800000 */
        /* <DEDUP_REMOVED lines=10> */
.L_x_300:
[----:B------:R-:W-:Y:S01]  /*8ce0*/  ISETP.NE.AND P0, PT, R2, 0x1, PT ;  /* 0x000000010200780c */ /* 0x000fe20003f05270 */
[----:B------:R-:W-:Y:S01]  /*8cf0*/  IMAD.MOV.U32 R13, RZ, RZ, R22 ;  /* 0x000000ffff0d7224 */ /* 0x000fe200078e0016 */
[----:B-1----:R-:W-:Y:S01]  /*8d00*/  SHF.R.U64 R6, R8, R24, R9 ;  /* 0x0000001808067219 */ /* 0x002fe20000001209 */
[----:B0-----:R-:W-:Y:S01]  /*8d10*/  VIADD R9, R20, 0xffffffff ;  /* 0xffffffff14097836 */ /* 0x001fe20000000000 */
[----:B------:R-:W-:Y:S02]  /*8d20*/  SHF.L.U32 R30, R30, R27, RZ ;  /* 0x0000001b1e1e7219 */ /* 0x000fe400000006ff */
[----:B------:R-:W-:Y:S01]  /*8d30*/  LOP3.LUT R5, R23, R32, RZ, 0xc0, !PT ;  /* 0x0000002017057212 */ /* 0x000fe200078ec0ff */
[----:B------:R-:W-:-:S04]  /*8d40*/  IMAD.MOV R8, RZ, RZ, -R6 ;  /* 0x000000ffff087224 */ /* 0x000fc800078e0a06 */
[----:B------:R-:W-:Y:S01]  /*8d50*/  IMAD R6, R30, R6, R5 ;  /* 0x000000061e067224 */ /* 0x000fe200078e0205 */
[----:B------:R-:W-:Y:S01]  /*8d60*/  LOP3.LUT R5, R14, R9, RZ, 0xc0, !PT ;  /* 0x000000090e057212 */ /* 0x000fe200078ec0ff */
[----:B------:R-:W-:Y:S02]  /*8d70*/  @P0 IMAD R3, R7, R21, R4 ;  /* 0x0000001507030224 */ /* 0x000fe400078e0204 */
[----:B--2---:R-:W-:Y:S02]  /*8d80*/  IMAD R4, R8, R26, R25 ;  /* 0x0000001a08047224 */ /* 0x004fe400078e0219 */
[----:B---3--:R-:W-:Y:S02]  /*8d90*/  IMAD R3, R6, R31, R3 ;  /* 0x0000001f06037224 */ /* 0x008fe400078e0203 */
[----:B------:R-:W-:Y:S02]  /*8da0*/  IMAD R4, R4, R20, R5 ;  /* 0x0000001404047224 */ /* 0x000fe400078e0205 */
[----:B------:R-:W-:-:S03]  /*8db0*/  IMAD.MOV.U32 R6, RZ, RZ, 0x1 ;  /* 0x00000001ff067424 */ /* 0x000fc600078e00ff */
[----:B------:R-:W-:Y:S02]  /*8dc0*/  SEL R20, R4, R3, !P0 ;  /* 0x0000000304147207 */ /* 0x000fe40004000000 */
[----:B------:R-:W-:-:S07]  /*8dd0*/  SEL R11, R3, R4, !P0 ;  /* 0x00000004030b7207 */ /* 0x000fce0004000000 */
.L_x_298:
[----:B------:R-:W-:-:S08]  /*8de0*/  NOP ;  /* 0x0000000000007918 */ /* 0x000fd00000000000 */
[----:B------:R-:W0:-:S00]  /*8df0*/  USETMAXREG.DEALLOC.CTAPOOL 0x28 ;  /* 0x00000028000079c8 */ /* 0x000e0000080e0500 */
[----:B0-----:R-:W-:-:S13]  /*8e00*/  ISETP.NE.AND P0, PT, R0, RZ, PT ;  /* 0x000000ff0000720c */ /* 0x001fda0003f05270 */
[----:B------:R-:W-:Y:S05]  /*8e10*/  @P0 EXIT ;  /* 0x000000000000094d */ /* 0x000fea0003800000 */
[----:B------:R-:W-:Y:S01]  /*8e20*/  LOP3.LUT P0, RZ, R6, 0xff, RZ, 0xc0, !PT ;  /* 0x000000ff06ff7812 */ /* 0x000fe2000780c0ff */
[----:B------:R-:W-:Y:S02]  /*8e30*/  IMAD.MOV.U32 R0, RZ, RZ, 0x1 ;  /* 0x00000001ff007424 */ /* 0x000fe400078e00ff */
[----:B------:R-:W-:-:S10]  /*8e40*/  IMAD.MOV.U32 R12, RZ, RZ, RZ ;  /* 0x000000ffff0c7224 */ /* 0x000fd400078e00ff */
[----:B------:R-:W-:Y:S05]  /*8e50*/  @!P0 BRA `(.L_x_301) ;  /* 0x0000000c00788947 */ /* 0x000fea0003800000 */
[----:B------:R-:W0:Y:S01]  /*8e60*/  LDC R0, c[0x0][0x28c] ;  /* 0x0000a300ff007b82 */ /* 0x000e220000000800 */
[----:B------:R-:W-:Y:S01]  /*8e70*/  ULDC UR5, c[0x0][0x658] ;  /* 0x0001960000057ab9 */ /* 0x000fe20000000800 */
[----:B------:R-:W-:Y:S01]  /*8e80*/  UMOV UR11, 0xffffffff ;  /* 0xffffffff000b7882 */ /* 0x000fe20000000000 */
[----:B------:R-:W-:Y:S01]  /*8e90*/  UMOV UR15, 0x1 ;  /* 0x00000001000f7882 */ /* 0x000fe20000000000 */
[----:B------:R-:W-:Y:S01]  /*8ea0*/  USHF.L.U32 UR11, UR11, UR5, URZ ;  /* 0x000000050b0b7299 */ /* 0x000fe2000800063f */
[----:B------:R-:W-:Y:S01]  /*8eb0*/  BSSY B0, `(.L_x_301) ;  /* 0x00000d8000007945 */ /* 0x000fe20003800000 */
[----:B------:R-:W-:Y:S01]  /*8ec0*/  ULDC UR9, c[0x0][0xc] ;  /* 0x0000030000097ab9 */ /* 0x000fe20000000800 */
[----:B------:R-:W-:Y:S01]  /*8ed0*/  ULDC UR12, c[0x0][0x10] ;  /* 0x00000400000c7ab9 */ /* 0x000fe20000000800 */
[----:B------:R-:W1:Y:S01]  /*8ee0*/  S2UR UR8, SR_CgaCtaId ;  /* 0x00000000000879c3 */ /* 0x000e620000008800 */
[----:B------:R-:W-:Y:S01]  /*8ef0*/  USHF.L.U32 UR5, UR15, UR5, URZ ;  /* 0x000000050f057299 */ /* 0x000fe2000800063f */
[----:B------:R-:W-:Y:S01]  /*8f00*/  IMAD.MOV.U32 R10, RZ, RZ, 0x1 ;  /* 0x00000001ff0a7424 */ /* 0x000fe200078e00ff */
[----:B------:R-:W-:Y:S01]  /*8f10*/  LOP3.LUT R9, R19, 0x2, RZ, 0xfc, !PT ;  /* 0x0000000213097812 */ /* 0x000fe200078efcff */
[----:B------:R-:W-:Y:S01]  /*8f20*/  IMAD.MOV.U32 R12, RZ, RZ, RZ ;  /* 0x000000ffff0c7224 */ /* 0x000fe200078e00ff */
[----:B------:R-:W-:Y:S01]  /*8f30*/  ULDC UR4, c[0x0][0x600] ;  /* 0x0001800000047ab9 */ /* 0x000fe20000000800 */
[----:B------:R-:W-:Y:S01]  /*8f40*/  UMOV UR20, 0x5 ;  /* 0x0000000500147882 */ /* 0x000fe20000000000 */
[----:B------:R-:W-:Y:S01]  /*8f50*/  UIADD3 UR4, UR4, -0x1, URZ ;  /* 0xffffffff04047890 */ /* 0x000fe2000fffe03f */
[----:B------:R-:W-:Y:S01]  /*8f60*/  ULDC.64 UR28, c[0x0][0x198] ;  /* 0x00006600001c7ab9 */ /* 0x000fe20000000a00 */
[----:B0-----:R-:W-:-:S05]  /*8f70*/  VIADD R0, R0, 0x1f ;  /* 0x0000001f00007836 */ /* 0x001fca0000000000 */
[----:B------:R-:W-:Y:S01]  /*8f80*/  SHF.R.S32.HI R3, RZ, 0x1f, R0 ;  /* 0x0000001fff037819 */ /* 0x000fe20000011400 */
[----:B-1----:R-:W-:-:S03]  /*8f90*/  ULOP3.LUT UR10, UR8, 0x1, URZ, 0xc0, !UPT ;  /* 0x00000001080a7892 */ /* 0x002fc6000f8ec03f */
[----:B------:R-:W-:Y:S01]  /*8fa0*/  LEA.HI R3, R3, R0, RZ, 0x5 ;  /* 0x0000000003037211 */ /* 0x000fe200078f28ff */
[----:B------:R-:W-:Y:S01]  /*8fb0*/  USHF.L.U32 UR7, UR8, 0xc, URZ ;  /* 0x0000000c08077899 */ /* 0x000fe2000800063f */
[----:B------:R-:W-:Y:S01]  /*8fc0*/  IMAD.MOV.U32 R0, RZ, RZ, 0x1 ;  /* 0x00000001ff007424 */ /* 0x000fe200078e00ff */
[----:B------:R-:W-:Y:S01]  /*8fd0*/  USHF.R.U32.HI UR27, URZ, 0x1, UR8 ;  /* 0x000000013f1b7899 */ /* 0x000fe20008011608 */
[----:B------:R-:W-:Y:S01]  /*8fe0*/  SHF.R.S32.HI R3, RZ, 0x5, R3 ;  /* 0x00000005ff037819 */ /* 0x000fe20000011403 */
[----:B------:R-:W-:Y:S02]  /*8ff0*/  USHF.L.U32 UR6, UR8, 0x7, URZ ;  /* 0x0000000708067899 */ /* 0x000fe4000800063f */
[----:B------:R-:W-:Y:S02]  /*9000*/  ULOP3.LUT UR8, UR8, 0xfffffffe, URZ, 0xc0, !UPT ;  /* 0xfffffffe08087892 */ /* 0x000fe4000f8ec03f */
[----:B------:R-:W-:Y:S01]  /*9010*/  UISETP.GT.U32.AND UP0, UPT, UR10, 0xffff, UPT ;  /* 0x0000ffff0a00788c */ /* 0x000fe2000bf04070 */
[----:B------:R-:W-:Y:S01]  /*9020*/  VIADD R8, R3, 0x1 ;  /* 0x0000000103087836 */ /* 0x000fe20000000000 */
[----:B------:R-:W-:-:S02]  /*9030*/  ULOP3.LUT UR13, UR7, 0x1000, URZ, 0xc0, !UPT ;  /* 0x00001000070d7892 */ /* 0x000fc4000f8ec03f */
[----:B------:R-:W-:Y:S02]  /*9040*/  ULOP3.LUT UR7, URZ, UR11, URZ, 0x33, !UPT ;  /* 0x0000000b3f077292 */ /* 0x000fe4000f8e333f */
[----:B------:R-:W-:Y:S02]  /*9050*/  USHF.L.U32 UR14, UR15, UR8, URZ ;  /* 0x000000080f0e7299 */ /* 0x000fe4000800063f */
[----:B------:R-:W-:Y:S02]  /*9060*/  ULOP3.LUT UR11, UR8, 0x1, URZ, 0xfc, !UPT ;  /* 0x00000001080b7892 */ /* 0x000fe4000f8efc3f */
[----:B------:R-:W-:Y:S02]  /*9070*/  UIMAD.WIDE.U32 UR8, UR9, UR12, URZ ;  /* 0x0000000c090872a5 */ /* 0x000fe4000f8e003f */
[----:B------:R-:W-:Y:S01]  /*9080*/  USEL UR10, UR10, 0xffff, !UP0 ;  /* 0x0000ffff0a0a7887 */ /* 0x000fe2000c000000 */
[----:B------:R-:W-:Y:S01]  /*9090*/  ULDC UR12, c[0x0][0x14] ;  /* 0x00000500000c7ab9 */ /* 0x000fe20000000800 */
[----:B------:R-:W-:-:S02]  /*90a0*/  USHF.L.U32 UR11, UR15, UR11, URZ ;  /* 0x0000000b0f0b7299 */ /* 0x000fc4000800063f */
[----:B------:R-:W-:Y:S02]  /*90b0*/  UIMAD.WIDE.U32 UR24, UR8, UR12, URZ ;  /* 0x0000000c081872a5 */ /* 0x000fe4000f8e003f */
[----:B------:R-:W-:Y:S02]  /*90c0*/  UIMAD UR15, UR9, UR12, URZ ;  /* 0x0000000c090f72a4 */ /* 0x000fe4000f8e023f */
[----:B------:R-:W-:Y:S02]  /*90d0*/  ULOP3.LUT UR10, UR10, 0xffff, URZ, 0xc0, !UPT ;  /* 0x0000ffff0a0a7892 */ /* 0x000fe4000f8ec03f */
[----:B------:R-:W-:Y:S02]  /*90e0*/  ULEA UR30, UR27, 0x200, 0xb ;  /* 0x000002001b1e7891 */ /* 0x000fe4000f8e583f */
[----:B------:R-:W-:Y:S02]  /*90f0*/  ULOP3.LUT UR6, UR6, 0x80, URZ, 0xc0, !UPT ;  /* 0x0000008006067892 */ /* 0x000fe4000f8ec03f */
[----:B------:R-:W-:-:S02]  /*9100*/  ULOP3.LUT UR13, UR13, 0x12200, URZ, 0xfc, !UPT ;  /* 0x000122000d0d7892 */ /* 0x000fc4000f8efc3f */
[----:B------:R-:W-:Y:S02]  /*9110*/  ULOP3.LUT UR14, UR14, UR11, URZ, 0xfc, !UPT ;  /* 0x0000000b0e0e7292 */ /* 0x000fe4000f8efc3f */
[----:B------:R-:W-:Y:S02]  /*9120*/  UIADD3 UR15, UR25, UR15, URZ ;  /* 0x0000000f190f7290 */ /* 0x000fe4000fffe03f */
[----:B------:R-:W-:-:S12]  /*9130*/  USHF.L.U32 UR20, UR20, UR10, URZ ;  /* 0x0000000a14147299 */ /* 0x000fd8000800063f */
.L_x_312:
[----:B------:R-:W-:-:S03]  /*9140*/  UMOV UR8, 0xffffffff ;  /* 0xffffffff00087882 */ /* 0x000fc60000000000 */
[----:B------:R-:W-:Y:S05]  /*9150*/  BRA.DIV UR8, `(.L_x_302) ;  /* 0x0000001608987947 */ /* 0x000fea000b800000 */
[----:B------:R-:W-:-:S13]  /*9160*/  ELECT P6, URZ, PT ;  /* 0x00000000003f782f */ /* 0x000fda00038c0000 */
.L_x_337:
[----:B------:R-:W0:Y:S01]  /*9170*/  LDC R4, c[0x0][0x28c] ;  /* 0x0000a300ff047b82 */ /* 0x000e220000000800 */
[----:B------:R-:W-:Y:S01]  /*9180*/  BSSY B1, `(.L_x_303) ;  /* 0x0000039000017945 */ /* 0x000fe20003800000 */
[----:B0-----:R-:W-:-:S13]  /*9190*/  ISETP.LT.OR P6, PT, R4, 0x1, !P6 ;  /* 0x000000010400780c */ /* 0x001fda00077c1670 */
[----:B------:R-:W-:Y:S05]  /*91a0*/  @P6 BRA `(.L_x_304) ;  /* 0x0000000000d86947 */ /* 0x000fea0003800000 */
[----:B------:R-:W-:Y:S01]  /*91b0*/  LEA R11, R11, UR27, 0x1 ;  /* 0x0000001b0b0b7c11 */ /* 0x000fe2000f8e08ff */
[----:B------:R-:W-:Y:S01]  /*91c0*/  IMAD.MOV.U32 R22, RZ, RZ, RZ ;  /* 0x000000ffff167224 */ /* 0x000fe200078e00ff */
[----:B------:R-:W-:Y:S01]  /*91d0*/  LEA R20, R20, UR6, 0x8 ;  /* 0x0000000614147c11 */ /* 0x000fe2000f8e40ff */
[----:B------:R-:W-:Y:S02]  /*91e0*/  IMAD.MOV.U32 R4, RZ, RZ, R8 ;  /* 0x000000ffff047224 */ /* 0x000fe400078e0008 */
[----:B------:R-:W-:Y:S02]  /*91f0*/  IMAD.MOV.U32 R5, RZ, RZ, R0 ;  /* 0x000000ffff057224 */ /* 0x000fe400078e0000 */
[----:B------:R-:W-:Y:S02]  /*9200*/  IMAD.MOV.U32 R6, RZ, RZ, R12 ;  /* 0x000000ffff067224 */ /* 0x000fe400078e000c */
[----:B------:R-:W-:-:S07]  /*9210*/  IMAD.SHL.U32 R15, R11, 0x40, RZ ;  /* 0x000000400b0f7824 */ /* 0x000fce00078e00ff */
.L_x_307:
[----:B------:R-:W0:Y:S01]  /*9220*/  S2R R14, SR_CgaCtaId ;  /* 0x00000000000e7919 */ /* 0x000e220000008800 */
[----:B------:R-:W-:Y:S02]  /*9230*/  MOV R7, 0x400 ;  /* 0x0000040000077802 */ /* 0x000fe40000000f00 */
[----:B------:R-:W-:-:S13]  /*9240*/  LOP3.LUT P1, RZ, R18, 0x7f, RZ, 0xc0, !PT ;  /* 0x0000007f12ff7812 */ /* 0x000fda000782c0ff */
[----:B------:R-:W1:Y:S01]  /*9250*/  @!P1 LDC R11, c[0x0][0x500] ;  /* 0x00014000ff0b9b82 */ /* 0x000e620000000800 */
[----:B0-----:R-:W-:Y:S02]  /*9260*/  LEA R21, R14, R7, 0x18 ;  /* 0x000000070e157211 */ /* 0x001fe400078ec0ff */
[----:B------:R-:W-:-:S03]  /*9270*/  SHF.L.U32 R7, R5, 0x1f, RZ ;  /* 0x0000001f05077819 */ /* 0x000fc600000006ff */
[----:B------:R-:W-:-:S04]  /*9280*/  IMAD R14, R6, 0x8, R21 ;  /* 0x00000008060e7824 */ /* 0x000fc800078e0215 */
[----:B------:R-:W0:Y:S02]  /*9290*/  SYNCS.PHASECHK.TRANS64.TRYWAIT P0, [R14+URZ+0x90], R7 ;  /* 0x000090070e0075a7 */ /* 0x000e24000800017f */
[----:B01----:R-:W-:Y:S05]  /*92a0*/  @!P0 BRA `(.L_x_305) ;  /* 0x0000001400648947 */ /* 0x003fea0003800000 */
.L_x_338:
[----:B0-----:R-:W-:Y:S01]  /*92b0*/  PRMT R7, R9, 0x9910, RZ ;  /* 0x0000991009077816 */ /* 0x001fe200000000ff */
[----:B------:R0:W-:Y:S03]  /*92c0*/  @!P1 SYNCS.ARRIVE.TRANS64 RZ, [R14+URZ], R11 ;  /* 0x0000000b0eff99a7 */ /* 0x0001e6000800003f */
[----:B------:R-:W-:-:S13]  /*92d0*/  ISETP.NE.AND P0, PT, R7, 0x2, PT ;  /* 0x000000020700780c */ /* 0x000fda0003f05270 */
[----:B0-----:R-:W-:Y:S05]  /*92e0*/  @P0 BRA `(.L_x_306) ;  /* 0x0000000000040947 */ /* 0x001fea0003800000 */
[----:B------:R-:W-:Y:S01]  /*92f0*/  BPT.TRAP 0x1 ;  /* 0x000000040000795c */ /* 0x000fe20000300000 */
.L_x_306:
[----:B------:R-:W-:Y:S01]  /*9300*/  R2UR UR11, R6 ;  /* 0x00000000060b72ca */ /* 0x000fe200000e0000 */
[----:B------:R-:W-:Y:S01]  /*9310*/  VIADD R4, R4, 0xffffffff ;  /* 0xffffffff04047836 */ /* 0x000fe20000000000 */
[----:B------:R-:W-:Y:S01]  /*9320*/  R2UR UR22, R21 ;  /* 0x00000000151672ca */ /* 0x000fe200000e0000 */
[----:B------:R-:W-:Y:S01]  /*9330*/  UIADD3 UR16, UP0, UR28, 0xf0, URZ ;  /* 0x000000f01c107890 */ /* 0x000fe2000ff1e03f */
[----:B------:R-:W-:Y:S01]  /*9340*/  R2UR UR23, R15 ;  /* 0x000000000f1772ca */ /* 0x000fe200000e0000 */
[----:B------:R-:W-:Y:S01]  /*9350*/  UIADD3 UR32, UP1, UR28, 0x1f0, URZ ;  /* 0x000001f01c207890 */ /* 0x000fe2000ff3e03f */
[----:B------:R-:W-:Y:S01]  /*9360*/  R2UR UR9, R14 ;  /* 0x000000000e0972ca */ /* 0x000fe200000e0000 */
[----:B------:R-:W-:Y:S01]  /*9370*/  UIADD3.X UR17, URZ, UR29, URZ, UP0, !UPT ;  /* 0x0000001d3f117290 */ /* 0x000fe200087fe43f */
[----:B------:R-:W-:Y:S01]  /*9380*/  R2UR UR10, R22 ;  /* 0x00000000160a72ca */ /* 0x000fe200000e0000 */
[----:B------:R-:W-:Y:S01]  /*9390*/  UPRMT UR21, URZ, 0x5410, UR20 ;  /* 0x000054103f157896 */ /* 0x000fe20008000014 */
[----:B------:R-:W-:Y:S01]  /*93a0*/  R2UR UR12, R13 ;  /* 0x000000000d0c72ca */ /* 0x000fe200000e0000 */
[----:B------:R-:W-:Y:S01]  /*93b0*/  VIADD R6, R6, 0x1 ;  /* 0x0000000106067836 */ /* 0x000fe20000000000 */
[----:B------:R-:W-:Y:S01]  /*93c0*/  R2UR UR26, R20 ;  /* 0x00000000141a72ca */ /* 0x000fe200000e0000 */
[----:B------:R-:W-:Y:S01]  /*93d0*/  ULEA UR8, UR11, UR30, 0xc ;  /* 0x0000001e0b087291 */ /* 0x000fe2000f8e603f */
[----:B------:R-:W-:Y:S01]  /*93e0*/  ISETP.GT.AND P1, PT, R4, 0x1, PT ;  /* 0x000000010400780c */ /* 0x000fe20003f24270 */
[----:B------:R-:W-:Y:S01]  /*93f0*/  ULEA UR11, UR11, UR13, 0xd ;  /* 0x0000000d0b0b7291 */ /* 0x000fe2000f8e683f */
[----:B------:R-:W-:Y:S01]  /*9400*/  ISETP.NE.AND P0, PT, R6, 0x12, PT ;  /* 0x000000120600780c */ /* 0x000fe20003f05270 */
[----:B------:R-:W-:Y:S01]  /*9410*/  UIADD3 UR8, UR22, UR8, URZ ;  /* 0x0000000816087290 */ /* 0x000fe2000fffe03f */
[----:B------:R-:W-:Y:S01]  /*9420*/  VIADD R22, R22, 0x20 ;  /* 0x0000002016167836 */ /* 0x000fe20000000000 */
[----:B------:R-:W-:Y:S01]  /*9430*/  UIADD3 UR22, UR22, UR11, URZ ;  /* 0x0000000b16167290 */ /* 0x000fe2000fffe03f */
[----:B------:R-:W-:Y:S01]  /*9440*/  SEL R14, RZ, 0x1, P0 ;  /* 0x00000001ff0e7807 */ /* 0x000fe20000000000 */
[----:B------:R-:W-:Y:S01]  /*9450*/  UPRMT UR31, URZ, 0x5410, UR14 ;  /* 0x000054103f1f7896 */ /* 0x000fe2000800000e */
[----:B------:R-:W-:Y:S01]  /*9460*/  SEL R6, R6, RZ, P0 ;  /* 0x000000ff06067207 */ /* 0x000fe20000000000 */
[----:B------:R-:W-:Y:S01]  /*9470*/  UIADD3.X UR33, URZ, UR29, URZ, UP1, !UPT ;  /* 0x0000001d3f217290 */ /* 0x000fe20008ffe43f */
[----:B------:R-:W-:Y:S01]  /*9480*/  LOP3.LUT R5, R5, R14, RZ, 0x3c, !PT ;  /* 0x0000000e05057212 */ /* 0x000fe200078e3cff */
[----:B------:R-:W-:Y:S01]  /*9490*/  UMOV UR18, 0x0 ;  /* 0x0000000000127882 */ /* 0x000fe20000000000 */
[----:B------:R-:W-:Y:S01]  /*94a0*/  UMOV UR19, 0x10000000 ;  /* 0x1000000000137882 */ /* 0x000fe20000000000 */
[----:B------:R-:W-:-:S02]  /*94b0*/  UMOV UR11, UR23 ;  /* 0x00000017000b7c82 */ /* 0x000fc40008000000 */
[----:B------:R0:W-:Y:S02]  /*94c0*/  UTMALDG.3D.MULTICAST [UR8], [UR16], UR21, desc[UR18] ;  /* 0x00001208100073b4 */ /* 0x0001e40008011815 */
[----:B0-----:R-:W-:Y:S01]  /*94d0*/  UMOV UR8, UR22 ;  /* 0x0000001600087c82 */ /* 0x001fe20008000000 */
[----:B------:R-:W-:Y:S02]  /*94e0*/  UMOV UR11, UR26 ;  /* 0x0000001a000b7c82 */ /* 0x000fe40008000000 */
[----:B------:R0:W-:Y:S02]  /*94f0*/  UTMALDG.3D.MULTICAST [UR8], [UR32], UR31, desc[UR18] ;  /* 0x00001208200073b4 */ /* 0x0001e4000801181f */
[----:B0-----:R-:W-:Y:S05]  /*9500*/  @P1 BRA `(.L_x_307) ;  /* 0xfffffffc00441947 */ /* 0x001fea000383ffff */
.L_x_304:
[----:B------:R-:W-:Y:S05]  /*9510*/  BSYNC B1 ;  /* 0x0000000000017941 */ /* 0x000fea0003800000 */
.L_x_303:
[----:B------:R-:W-:Y:S01]  /*9520*/  LOP3.LUT P1, RZ, R10, 0xff, RZ, 0xc0, !PT ;  /* 0x000000ff0aff7812 */ /* 0x000fe2000782c0ff */
[C---:B------:R-:W-:Y:S01]  /*9530*/  IMAD.IADD R12, R3.reuse, 0x1, R12 ;  /* 0x00000001030c7824 */ /* 0x040fe200078e020c */
[----:B------:R-:W-:Y:S01]  /*9540*/  ULDC.64 UR8, c[0x0][0x650] ;  /* 0x0001940000087ab9 */ /* 0x000fe20000000a00 */
[C---:B------:R-:W-:Y:S01]  /*9550*/  ISETP.GE.U32.AND P2, PT, R3.reuse, 0x12, PT ;  /* 0x000000120300780c */ /* 0x040fe20003f46070 */
[----:B------:R-:W-:Y:S01]  /*9560*/  BSSY B1, `(.L_x_308) ;  /* 0x000006a000017945 */ /* 0x000fe20003800000 */
[----:B------:R-:W-:Y:S01]  /*9570*/  IMAD.MOV.U32 R11, RZ, RZ, -0x1 ;  /* 0xffffffffff0b7424 */ /* 0x000fe200078e00ff */
[----:B------:R-:W-:Y:S01]  /*9580*/  ISETP.GT.U32.AND P0, PT, R12, 0x11, PT ;  /* 0x000000110c00780c */ /* 0x000fe20003f04070 */
[----:B------:R-:W-:Y:S01]  /*9590*/  IMAD.MOV.U32 R20, RZ, RZ, -0x1 ;  /* 0xffffffffff147424 */ /* 0x000fe200078e00ff */
[----:B------:R-:W-:Y:S01]  /*95a0*/  PRMT R10, RZ, 0x7610, R10 ;  /* 0x00007610ff0a7816 */ /* 0x000fe2000000000a */
[----:B------:R-:W-:Y:S01]  /*95b0*/  IMAD.MOV.U32 R13, RZ, RZ, -0x1 ;  /* 0xffffffffff0d7424 */ /* 0x000fe200078e00ff */
[----:B------:R-:W-:-:S03]  /*95c0*/  ISETP.LT.U32.AND P0, PT, R3, 0x12, P0 ;  /* 0x000000120300780c */ /* 0x000fc60000701070 */
[----:B------:R-:W0:Y:S01]  /*95d0*/  @P1 S2R R5, SR_CgaCtaId ;  /* 0x0000000000051919 */ /* 0x000e220000008800 */
[----:B------:R-:W-:-:S04]  /*95e0*/  @P1 MOV R4, 0x400 ;  /* 0x0000040000041802 */ /* 0x000fc80000000f00 */
[----:B0-----:R-:W-:Y:S01]  /*95f0*/  @P1 LEA R6, R5, R4, 0x18 ;  /* 0x0000000405061211 */ /* 0x001fe200078ec0ff */
[----:B------:R-:W-:-:S03]  /*9600*/  IMAD.WIDE.U32 R4, R12, 0x38e38e39, RZ ;  /* 0x38e38e390c047825 */ /* 0x000fc600078e00ff */
[----:B------:R0:W-:Y:S01]  /*9610*/  @P1 SYNCS.ARRIVE.TRANS64.A1T0 RZ, [R6+URZ+0x138], RZ ;  /* 0x000138ff06ff19a7 */ /* 0x0001e2000810003f */
[----:B------:R-:W-:Y:S02]  /*9620*/  IADD3 R16, P1, R16, UR24, RZ ;  /* 0x0000001810107c10 */ /* 0x000fe4000ff3e0ff */
[----:B------:R-:W-:Y:S02]  /*9630*/  SHF.R.U32.HI R7, RZ, 0x2, R5 ;  /* 0x00000002ff077819 */ /* 0x000fe40000011605 */
[----:B------:R-:W-:Y:S02]  /*9640*/  SEL R5, RZ, 0x1, !P0 ;  /* 0x00000001ff057807 */ /* 0x000fe40004000000 */
[----:B------:R-:W-:Y:S01]  /*9650*/  IADD3.X R17, R17, UR15, RZ, P1, !PT ;  /* 0x0000000f11117c10 */ /* 0x000fe20008ffe4ff */
[----:B------:R-:W-:Y:S01]  /*9660*/  IMAD R12, R7, -0x12, R12 ;  /* 0xffffffee070c7824 */ /* 0x000fe200078e020c */
[----:B------:R-:W-:Y:S02]  /*9670*/  ISETP.GE.U32.AND P0, PT, R16, UR8, PT ;  /* 0x0000000810007c0c */ /* 0x000fe4000bf06070 */
[----:B------:R-:W-:-:S02]  /*9680*/  LOP3.LUT R0, R0, R5, RZ, 0x3c, !PT ;  /* 0x0000000500007212 */ /* 0x000fc400078e3cff */
[----:B------:R-:W-:Y:S02]  /*9690*/  ISETP.GE.U32.AND.EX P0, PT, R17, UR9, PT, P0 ;  /* 0x0000000911007c0c */ /* 0x000fe4000bf06100 */
[----:B------:R-:W-:Y:S02]  /*96a0*/  @P2 LOP3.LUT R0, R0, 0x1, R7, 0x78, !PT ;  /* 0x0000000100002812 */ /* 0x000fe400078e7807 */
[----:B------:R-:W-:-:S09]  /*96b0*/  PRMT R4, RZ, 0x7610, R4 ;  /* 0x00007610ff047816 */ /* 0x000fd20000000004 */
[----:B0-----:R-:W-:Y:S05]  /*96c0*/  @P0 BRA `(.L_x_309) ;  /* 0x00000004004c0947 */ /* 0x001fea0003800000 */
[----:B------:R-:W0:Y:S01]  /*96d0*/  S2R R14, SR_CTAID.X ;  /* 0x00000000000e7919 */ /* 0x000e220000002500 */
[----:B------:R-:W-:Y:S01]  /*96e0*/  ULDC.64 UR8, c[0x0][0x628] ;  /* 0x00018a0000087ab9 */ /* 0x000fe20000000a00 */
[----:B------:R-:W1:Y:S01]  /*96f0*/  LDC R15, c[0x0][0x144] ;  /* 0x00005100ff0f7b82 */ /* 0x000e620000000800 */
[----:B------:R-:W-:Y:S01]  /*9700*/  ISETP.NE.U32.AND P0, PT, RZ, UR8, PT ;  /* 0x00000008ff007c0c */ /* 0x000fe2000bf05070 */
[----:B------:R-:W2:Y:S01]  /*9710*/  S2R R11, SR_CTAID.Y ;  /* 0x00000000000b7919 */ /* 0x000ea20000002600 */
[----:B------:R-:W-:Y:S01]  /*9720*/  ULDC UR10, c[0x0][0x150] ;  /* 0x00005400000a7ab9 */ /* 0x000fe20000000800 */
[----:B------:R-:W-:Y:S01]  /*9730*/  ULDC UR11, c[0x0][0x630] ;  /* 0x00018c00000b7ab9 */ /* 0x000fe20000000800 */
[----:B------:R-:W-:Y:S01]  /*9740*/  ISETP.NE.AND.EX P0, PT, RZ, UR9, PT, P0 ;  /* 0x00000009ff007c0c */ /* 0x000fe2000bf05300 */
[----:B------:R-:W-:Y:S01]  /*9750*/  IMAD.MOV.U32 R4, RZ, RZ, R16 ;  /* 0x000000ffff047224 */ /* 0x000fe200078e0010 */
[----:B0-----:R-:W-:-:S05]  /*9760*/  I2FP.F32.U32 R5, R14 ;  /* 0x0000000e00057245 */ /* 0x001fca0000201000 */
[----:B------:R-:W-:Y:S01]  /*9770*/  FMUL R20, R5, UR10 ;  /* 0x0000000a05147c20 */ /* 0x000fe20008400000 */
[----:B------:R-:W-:-:S05]  /*9780*/  IMAD.MOV.U32 R5, RZ, RZ, R17 ;  /* 0x000000ffff057224 */ /* 0x000fca00078e0011 */
[----:B--2---:R-:W-:Y:S05]  /*9790*/  @!P0 BRA `(.L_x_310) ;  /* 0x0000000000288947 */ /* 0x004fea0003800000 */
[----:B------:R-:W-:Y:S02]  /*97a0*/  ULDC UR10, c[0x0][0x634] ;  /* 0x00018d00000a7ab9 */ /* 0x000fe40000000800 */
[----:B------:R-:W-:-:S05]  /*97b0*/  IADD3 R5, P0, R16, UR10, RZ ;  /* 0x0000000a10057c10 */ /* 0x000fca000ff1e0ff */
[----:B------:R-:W-:-:S04]  /*97c0*/  IMAD.X R13, RZ, RZ, R17, P0 ;  /* 0x000000ffff0d7224 */ /* 0x000fc800000e0611 */
[----:B------:R-:W-:-:S04]  /*97d0*/  IMAD.WIDE.U32 R6, R13, UR8, RZ ;  /* 0x000000080d067c25 */ /* 0x000fc8000f8e00ff */
[----:B------:R-:W-:-:S04]  /*97e0*/  IMAD.WIDE.U32 R6, P0, R5, UR9, R6 ;  /* 0x0000000905067c25 */ /* 0x000fc8000f800006 */
[----:B------:R-:W-:-:S04]  /*97f0*/  IMAD.WIDE.U32 R4, R5, UR8, RZ ;  /* 0x0000000805047c25 */ /* 0x000fc8000f8e00ff */
[----:B------:R-:W-:Y:S01]  /*9800*/  IMAD.MOV.U32 R4, RZ, RZ, R7 ;  /* 0x000000ffff047224 */ /* 0x000fe200078e0007 */
[----:B------:R-:W-:Y:S01]  /*9810*/  IADD3 RZ, P1, R5, R6, RZ ;  /* 0x0000000605ff7210 */ /* 0x000fe20007f3e0ff */
[----:B------:R-:W-:-:S04]  /*9820*/  IMAD.X R5, RZ, RZ, RZ, P0 ;  /* 0x000000ffff057224 */ /* 0x000fc800000e06ff */
[----:B------:R-:W-:-:S08]  /*9830*/  IMAD.WIDE.U32.X R4, R13, UR9, R4, P1 ;  /* 0x000000090d047c25 */ /* 0x000fd000088e0404 */
.L_x_310:
[--C-:B------:R-:W-:Y:S01]  /*9840*/  SHF.R.U64 R13, R4, UR11, R5.reuse ;  /* 0x0000000b040d7c19 */ /* 0x100fe20008001205 */
[----:B------:R-:W0:Y:S01]  /*9850*/  F2I.U32.TRUNC.NTZ R20, R20 ;  /* 0x0000001400147305 */ /* 0x000e22000020f000 */
[----:B------:R-:W-:Y:S01]  /*9860*/  SHF.R.U32.HI R4, RZ, UR11, R5 ;  /* 0x0000000bff047c19 */ /* 0x000fe20008011605 */
[----:B------:R-:W-:Y:S01]  /*9870*/  ULDC.64 UR8, c[0x0][0x620] ;  /* 0x0001880000087ab9 */ /* 0x000fe20000000a00 */
[----:B------:R-:W-:Y:S01]  /*9880*/  IADD3 R7, P0, RZ, -R13, RZ ;  /* 0x8000000dff077210 */ /* 0x000fe20007f1e0ff */
[----:B------:R-:W-:Y:S01]  /*9890*/  ULDC.64 UR10, c[0x0][0x640] ;  /* 0x00019000000a7ab9 */ /* 0x000fe20000000a00 */
[----:B------:R-:W2:Y:S03]  /*98a0*/  LDC R22, c[0x0][0x148] ;  /* 0x00005200ff167b82 */ /* 0x000ea60000000800 */
[----:B------:R-:W-:Y:S01]  /*98b0*/  IMAD.X R4, RZ, RZ, ~R4, P0 ;  /* 0x000000ffff047224 */ /* 0x000fe200000e0e04 */
[----:B------:R-:W-:-:S03]  /*98c0*/  ISETP.NE.U32.AND P0, PT, RZ, UR10, PT ;  /* 0x0000000aff007c0c */ /* 0x000fc6000bf05070 */
[----:B------:R-:W-:Y:S01]  /*98d0*/  IMAD R6, R4, UR8, RZ ;  /* 0x0000000804067c24 */ /* 0x000fe2000f8e02ff */
[----:B------:R-:W-:Y:S01]  /*98e0*/  ISETP.NE.AND.EX P0, PT, RZ, UR11, PT, P0 ;  /* 0x0000000bff007c0c */ /* 0x000fe2000bf05300 */
[----:B------:R-:W-:Y:S01]  /*98f0*/  IMAD.WIDE.U32 R4, R7, UR8, R16 ;  /* 0x0000000807047c25 */ /* 0x000fe2000f8e0010 */
[----:B------:R-:W-:-:S03]  /*9900*/  ULDC UR8, c[0x0][0x618] ;  /* 0x0001860000087ab9 */ /* 0x000fc60000000800 */
[----:B------:R-:W-:Y:S01]  /*9910*/  IMAD R7, R7, UR9, R6 ;  /* 0x0000000907077c24 */ /* 0x000fe2000f8e0206 */
[----:B------:R-:W-:Y:S01]  /*9920*/  ULDC UR9, c[0x0][0x154] ;  /* 0x0000550000097ab9 */ /* 0x000fe20000000800 */
[----:B0-----:R-:W-:Y:S02]  /*9930*/  IMAD.MOV R6, RZ, RZ, -R20 ;  /* 0x000000ffff067224 */ /* 0x001fe400078e0a14 */
[----:B------:R-:W-:Y:S02]  /*9940*/  IMAD.IADD R5, R5, 0x1, R7 ;  /* 0x0000000105057824 */ /* 0x000fe400078e0207 */
[----:B-1----:R-:W-:Y:S01]  /*9950*/  IMAD R14, R15, R6, R14 ;  /* 0x000000060f0e7224 */ /* 0x002fe200078e020e */
[----:B------:R-:W-:Y:S02]  /*9960*/  I2FP.F32.U32 R6, R11 ;  /* 0x0000000b00067245 */ /* 0x000fe40000201000 */
[--C-:B------:R-:W-:Y:S02]  /*9970*/  SHF.R.U64 R15, R4, UR8, R5.reuse ;  /* 0x00000008040f7c19 */ /* 0x100fe40008001205 */
[----:B------:R-:W-:Y:S01]  /*9980*/  SHF.R.U32.HI R4, RZ, UR8, R5 ;  /* 0x00000008ff047c19 */ /* 0x000fe20008011605 */
[----:B------:R-:W-:Y:S01]  /*9990*/  FMUL R6, R6, UR9 ;  /* 0x0000000906067c20 */ /* 0x000fe20008400000 */
[----:B------:R-:W-:-:S02]  /*99a0*/  ULDC UR8, c[0x0][0x608] ;  /* 0x0001820000087ab9 */ /* 0x000fc40000000800 */
[--C-:B------:R-:W-:Y:S01]  /*99b0*/  SHF.R.U64 R21, R15, UR8, R4.reuse ;  /* 0x000000080f157c19 */ /* 0x100fe20008001204 */
[----:B------:R0:W1:Y:S01]  /*99c0*/  F2I.U32.TRUNC.NTZ R24, R6 ;  /* 0x0000000600187305 */ /* 0x000062000020f000 */
[----:B------:R-:W-:Y:S01]  /*99d0*/  SHF.R.U32.HI R4, RZ, UR8, R4 ;  /* 0x00000008ff047c19 */ /* 0x000fe20008011604 */
[----:B------:R-:W-:-:S03]  /*99e0*/  ULDC UR8, c[0x0][0x658] ;  /* 0x0001960000087ab9 */ /* 0x000fc60000000800 */
[--C-:B------:R-:W-:Y:S02]  /*99f0*/  SHF.R.U64 R20, R21, UR8, R4.reuse ;  /* 0x0000000815147c19 */ /* 0x100fe40008001204 */
[----:B------:R-:W-:-:S03]  /*9a00*/  SHF.R.U32.HI R23, RZ, UR8, R4 ;  /* 0x00000008ff177c19 */ /* 0x000fc60008011604 */
[----:B------:R-:W-:Y:S02]  /*9a10*/  IMAD.MOV.U32 R4, RZ, RZ, R20 ;  /* 0x000000ffff047224 */ /* 0x000fe400078e0014 */
[----:B------:R-:W-:Y:S01]  /*9a20*/  IMAD.MOV.U32 R5, RZ, RZ, R23 ;  /* 0x000000ffff057224 */ /* 0x000fe200078e0017 */
[----:B0-----:R-:W-:Y:S06]  /*9a30*/  @!P0 BRA `(.L_x_311) ;  /* 0x0000000000288947 */ /* 0x001fec0003800000 */
        /* <DEDUP_REMOVED lines=10> */
.L_x_311:
[----:B------:R-:W-:Y:S01]  /*9ae0*/  ISETP.NE.AND P0, PT, R2, 0x1, PT ;  /* 0x000000010200780c */ /* 0x000fe20003f05270 */
[----:B------:R-:W-:Y:S01]  /*9af0*/  ULDC UR8, c[0x0][0x648] ;  /* 0x0001920000087ab9 */ /* 0x000fe20000000800 */
[----:B-1----:R-:W-:Y:S01]  /*9b00*/  IMAD.MOV R24, RZ, RZ, -R24 ;  /* 0x000000ffff187224 */ /* 0x002fe200078e0a18 */
[----:B------:R-:W-:Y:S01]  /*9b10*/  SHF.R.U64 R4, R4, UR8, R5 ;  /* 0x0000000804047c19 */ /* 0x000fe20008001205 */
[----:B------:R-:W-:Y:S01]  /*9b20*/  ULDC UR8, c[0x0][0x638] ;  /* 0x00018e0000087ab9 */ /* 0x000fe20000000800 */
[----:B------:R-:W-:Y:S01]  /*9b30*/  LOP3.LUT R21, R21, UR7, RZ, 0xc0, !PT ;  /* 0x0000000715157c12 */ /* 0x000fe2000f8ec0ff */
[----:B------:R-:W-:Y:S02]  /*9b40*/  ULDC UR9, c[0x0][0x610] ;  /* 0x0001840000097ab9 */ /* 0x000fe40000000800 */
[----:B------:R-:W-:Y:S02]  /*9b50*/  IMAD.MOV R5, RZ, RZ, -R4 ;  /* 0x000000ffff057224 */ /* 0x000fe400078e0a04 */
[----:B------:R-:W-:-:S02]  /*9b60*/  IMAD R21, R4, UR5, R21 ;  /* 0x0000000504157c24 */ /* 0x000fc4000f8e0215 */
[----:B------:R-:W-:Y:S01]  /*9b70*/  IMAD R20, R5, UR8, R20 ;  /* 0x0000000805147c24 */ /* 0x000fe2000f8e0214 */
[----:B------:R-:W-:Y:S01]  /*9b80*/  ULDC UR8, c[0x0][0x600] ;  /* 0x0001800000087ab9 */ /* 0x000fe20000000800 */
[----:B--2---:R-:W-:Y:S01]  /*9b90*/  @P0 IMAD R14, R22, R24, R11 ;  /* 0x00000018160e0224 */ /* 0x004fe200078e020b */
[----:B------:R-:W-:Y:S01]  /*9ba0*/  LOP3.LUT R11, R15, UR4, RZ, 0xc0, !PT ;  /* 0x000000040f0b7c12 */ /* 0x000fe2000f8ec0ff */
[----:B------:R-:W-:Y:S02]  /*9bb0*/  IMAD.MOV.U32 R4, RZ, RZ, 0x1 ;  /* 0x00000001ff047424 */ /* 0x000fe400078e00ff */
[----:B------:R-:W-:Y:S02]  /*9bc0*/  IMAD R14, R21, UR9, R14 ;  /* 0x00000009150e7c24 */ /* 0x000fe4000f8e020e */
[----:B------:R-:W-:-:S05]  /*9bd0*/  IMAD R11, R20, UR8, R11 ;  /* 0x00000008140b7c24 */ /* 0x000fca000f8e020b */
[----:B------:R-:W-:Y:S02]  /*9be0*/  SEL R20, R11, R14, !P0 ;  /* 0x0000000e0b147207 */ /* 0x000fe40004000000 */
[----:B------:R-:W-:-:S07]  /*9bf0*/  SEL R11, R14, R11, !P0 ;  /* 0x0000000b0e0b7207 */ /* 0x000fce0004000000 */
.L_x_309:
[----:B------:R-:W-:Y:S05]  /*9c00*/  BSYNC B1 ;  /* 0x0000000000017941 */ /* 0x000fea0003800000 */
.L_x_308:
[----:B------:R-:W-:-:S13]  /*9c10*/  LOP3.LUT P0, RZ, R4, 0xff, RZ, 0xc0, !PT ;  /* 0x000000ff04ff7812 */ /* 0x000fda000780c0ff */
[----:B------:R-:W-:Y:S05]  /*9c20*/  @P0 BRA `(.L_x_312) ;  /* 0xfffffff400440947 */ /* 0x000fea000383ffff */
[----:B------:R-:W-:Y:S05]  /*9c30*/  BSYNC B0 ;  /* 0x0000000000007941 */ /* 0x000fea0003800000 */
.L_x_301:
[----:B------:R-:W-:-:S03]  /*9c40*/  UMOV UR8, 0xffffffff ;  /* 0xffffffff00087882 */ /* 0x000fc60000000000 */
[----:B------:R-:W-:Y:S05]  /*9c50*/  BRA.DIV UR8, `(.L_x_313) ;  /* 0x0000000e080c7947 */ /* 0x000fea000b800000 */
[----:B------:R-:W-:-:S13]  /*9c60*/  ELECT P6, URZ, PT ;  /* 0x00000000003f782f */ /* 0x000fda00038c0000 */
.L_x_341:
[----:B------:R-:W-:Y:S04]  /*9c70*/  BSSY B0, `(.L_x_314) ;  /* 0x00000a9000007945 */ /* 0x000fe80003800000 */
[----:B------:R-:W-:Y:S05]  /*9c80*/  @!P6 BRA `(.L_x_315) ;  /* 0x00000008009ce947 */ /* 0x000fea0003800000 */
[----:B------:R-:W-:-:S04]  /*9c90*/  LOP3.LUT R19, R19, 0x2, RZ, 0xfc, !PT ;  /* 0x0000000213137812 */ /* 0x000fc800078efcff */
[----:B------:R-:W-:-:S13]  /*9ca0*/  ISETP.NE.AND P0, PT, R19, 0x3, PT ;  /* 0x000000031300780c */ /* 0x000fda0003f05270 */
[----:B------:R-:W-:Y:S05]  /*9cb0*/  @!P0 BRA `(.L_x_316) ;  /* 0x0000000000048947 */ /* 0x000fea0003800000 */
[----:B------:R-:W-:Y:S01]  /*9cc0*/  BPT.TRAP 0x1 ;  /* 0x000000040000795c */ /* 0x000fe20000300000 */
.L_x_316:
[----:B------:R-:W0:Y:S01]  /*9cd0*/  S2R R3, SR_CgaCtaId ;  /* 0x0000000000037919 */ /* 0x000e220000008800 */
[----:B------:R-:W-:-:S04]  /*9ce0*/  MOV R2, 0x400 ;  /* 0x0000040000027802 */ /* 0x000fc80000000f00 */
[----:B0-----:R-:W-:Y:S02]  /*9cf0*/  LEA R3, R3, R2, 0x18 ;  /* 0x0000000203037211 */ /* 0x001fe400078ec0ff */
[----:B------:R-:W-:-:S03]  /*9d00*/  SHF.L.U32 R2, R0, 0x1f, RZ ;  /* 0x0000001f00027819 */ /* 0x000fc600000006ff */
[----:B------:R-:W-:-:S04]  /*9d10*/  VIADD R3, R3, 0x90 ;  /* 0x0000009003037836 */ /* 0x000fc80000000000 */
[C---:B------:R-:W-:Y:S02]  /*9d20*/  IMAD R7, R12.reuse, 0x8, R3 ;  /* 0x000000080c077824 */ /* 0x040fe400078e0203 */
[----:B------:R-:W-:Y:S02]  /*9d30*/  VIADD R12, R12, 0x1 ;  /* 0x000000010c0c7836 */ /* 0x000fe40000000000 */
[----:B------:R-:W0:Y:S03]  /*9d40*/  SYNCS.PHASECHK.TRANS64.TRYWAIT P0, [R7+URZ], R2 ;  /* 0x00000002070075a7 */ /* 0x000e26000800017f */
[----:B------:R-:W-:-:S04]  /*9d50*/  ISETP.NE.AND P1, PT, R12, 0x12, PT ;  /* 0x000000120c00780c */ /* 0x000fc80003f25270 */
[----:B------:R-:W-:Y:S02]  /*9d60*/  SEL R5, RZ, 0x1, P1 ;  /* 0x00000001ff057807 */ /* 0x000fe40000800000 */
[----:B------:R-:W-:Y:S02]  /*9d70*/  SEL R12, R12, RZ, P1 ;  /* 0x000000ff0c0c7207 */ /* 0x000fe40000800000 */
[----:B------:R-:W-:-:S03]  /*9d80*/  LOP3.LUT R5, R0, R5, RZ, 0x3c, !PT ;  /* 0x0000000500057212 */ /* 0x000fc600078e3cff */
[----:B------:R-:W-:Y:S01]  /*9d90*/  IMAD R9, R12, 0x8, R3 ;  /* 0x000000080c097824 */ /* 0x000fe200078e0203 */
[----:B------:R-:W-:Y:S01]  /*9da0*/  SHF.L.U32 R4, R5, 0x1f, RZ ;  /* 0x0000001f05047819 */ /* 0x000fe200000006ff */
[----:B0-----:R-:W-:Y:S06]  /*9db0*/  @!P0 BRA `(.L_x_317) ;  /* 0x0000000800d48947 */ /* 0x001fec0003800000 */
.L_x_342:
[----:B------:R-:W1:Y:S01]  /*9dc0*/  SYNCS.PHASECHK.TRANS64.TRYWAIT P0, [R9+URZ], R4 ;  /* 0x00000004090075a7 */ /* 0x000e62000800017f */
[----:B------:R-:W-:-:S05]  /*9dd0*/  VIADD R0, R12, 0x1 ;  /* 0x000000010c007836 */ /* 0x000fca0000000000 */
[----:B------:R-:W-:-:S04]  /*9de0*/  ISETP.NE.AND P1, PT, R0, 0x12, PT ;  /* 0x000000120000780c */ /* 0x000fc80003f25270 */
[----:B0-----:R-:W-:Y:S02]  /*9df0*/  SEL R2, RZ, 0x1, P1 ;  /* 0x00000001ff027807 */ /* 0x001fe40000800000 */
[----:B------:R-:W-:Y:S02]  /*9e00*/  SEL R0, R0, RZ, P1 ;  /* 0x000000ff00007207 */ /* 0x000fe40000800000 */
[----:B------:R-:W-:-:S03]  /*9e10*/  LOP3.LUT R7, R5, R2, RZ, 0x3c, !PT ;  /* 0x0000000205077212 */ /* 0x000fc600078e3cff */
[----:B------:R-:W-:Y:S01]  /*9e20*/  IMAD R6, R0, 0x8, R3 ;  /* 0x0000000800067824 */ /* 0x000fe200078e0203 */
[----:B------:R-:W-:Y:S01]  /*9e30*/  SHF.L.U32 R5, R7, 0x1f, RZ ;  /* 0x0000001f07057819 */ /* 0x000fe200000006ff */
[----:B-1----:R-:W-:Y:S06]  /*9e40*/  @!P0 BRA `(.L_x_318) ;  /* 0x0000000800c48947 */ /* 0x002fec0003800000 */
.L_x_343:
[----:B------:R-:W1:Y:S01]  /*9e50*/  SYNCS.PHASECHK.TRANS64.TRYWAIT P0, [R6+URZ], R5 ;  /* 0x00000005060075a7 */ /* 0x000e62000800017f */
[----:B------:R-:W-:-:S05]  /*9e60*/  VIADD R0, R0, 0x1 ;  /* 0x0000000100007836 */ /* 0x000fca0000000000 */
[----:B------:R-:W-:-:S04]  /*9e70*/  ISETP.NE.AND P1, PT, R0, 0x12, PT ;  /* 0x000000120000780c */ /* 0x000fc80003f25270 */
[----:B------:R-:W-:Y:S02]  /*9e80*/  SEL R2, RZ, 0x1, P1 ;  /* 0x00000001ff027807 */ /* 0x000fe40000800000 */
[----:B------:R-:W-:Y:S02]  /*9e90*/  SEL R0, R0, RZ, P1 ;  /* 0x000000ff00007207 */ /* 0x000fe40000800000 */
[----:B------:R-:W-:-:S03]  /*9ea0*/  LOP3.LUT R7, R7, R2, RZ, 0x3c, !PT ;  /* 0x0000000207077212 */ /* 0x000fc600078e3cff */
[----:B0-----:R-:W-:Y:S01]  /*9eb0*/  IMAD R9, R0, 0x8, R3 ;  /* 0x0000000800097824 */ /* 0x001fe200078e0203 */
[----:B------:R-:W-:Y:S01]  /*9ec0*/  SHF.L.U32 R4, R7, 0x1f, RZ ;  /* 0x0000001f07047819 */ /* 0x000fe200000006ff */
[----:B-1----:R-:W-:Y:S06]  /*9ed0*/  @!P0 BRA `(.L_x_319) ;  /* 0x0000000800b48947 */ /* 0x002fec0003800000 */
.L_x_344:
        /* <DEDUP_REMOVED lines=9> */
.L_x_345:
        /* <DEDUP_REMOVED lines=9> */
.L_x_346:
        /* <DEDUP_REMOVED lines=9> */
.L_x_347:
        /* <DEDUP_REMOVED lines=9> */
.L_x_348:
        /* <DEDUP_REMOVED lines=9> */
.L_x_349:
        /* <DEDUP_REMOVED lines=9> */
.L_x_350:
        /* <DEDUP_REMOVED lines=9> */
.L_x_351:
        /* <DEDUP_REMOVED lines=9> */
.L_x_352:
        /* <DEDUP_REMOVED lines=9> */
.L_x_353:
        /* <DEDUP_REMOVED lines=9> */
.L_x_354:
        /* <DEDUP_REMOVED lines=9> */
.L_x_355:
        /* <DEDUP_REMOVED lines=9> */
.L_x_356:
        /* <DEDUP_REMOVED lines=9> */
.L_x_357:
[----:B------:R-:W1:Y:S01]  /*a630*/  SYNCS.PHASECHK.TRANS64.TRYWAIT P0, [R6+URZ], R5 ;  /* 0x00000005060075a7 */ /* 0x000e62000800017f */
[----:B------:R-:W-:-:S05]  /*a640*/  VIADD R0, R0, 0x1 ;  /* 0x0000000100007836 */ /* 0x000fca0000000000 */
[----:B------:R-:W-:-:S04]  /*a650*/  ISETP.NE.AND P1, PT, R0, 0x12, PT ;  /* 0x000000120000780c */ /* 0x000fc80003f25270 */
[----:B------:R-:W-:Y:S02]  /*a660*/  SEL R2, RZ, 0x1, P1 ;  /* 0x00000001ff027807 */ /* 0x000fe40000800000 */
[----:B------:R-:W-:Y:S02]  /*a670*/  SEL R0, R0, RZ, P1 ;  /* 0x000000ff00007207 */ /* 0x000fe40000800000 */
[----:B------:R-:W-:Y:S01]  /*a680*/  LOP3.LUT R2, R7, R2, RZ, 0x3c, !PT ;  /* 0x0000000207027212 */ /* 0x000fe200078e3cff */
[----:B-1----:R-:W-:Y:S06]  /*a690*/  @!P0 BRA `(.L_x_333) ;  /* 0x0000000400dc8947 */ /* 0x002fec0003800000 */
.L_x_358:
[----:B------:R-:W-:Y:S01]  /*a6a0*/  IMAD R3, R0, 0x8, R3 ;  /* 0x0000000800037824 */ /* 0x000fe200078e0203 */
[----:B------:R-:W-:-:S07]  /*a6b0*/  SHF.L.U32 R0, R2, 0x1f, RZ ;  /* 0x0000001f02007819 */ /* 0x000fce00000006ff */
.L_x_334:
[----:B--2---:R2:W3:Y:S02]  /*a6c0*/  SYNCS.PHASECHK.TRANS64.TRYWAIT P0, [R3+URZ], R0 ;  /* 0x00000000030075a7 */ /* 0x0044e4000800017f */
[----:B---3--:R-:W-:Y:S05]  /*a6d0*/  @!P0 NANOSLEEP.SYNCS 0x989680 ;  /* 0x009896800000895d */ /* 0x008fea0003900000 */
[----:B------:R-:W3:Y:S02]  /*a6e0*/  @!P0 SYNCS.PHASECHK.TRANS64 P0, [R3+URZ], R0 ;  /* 0x00000000030085a7 */ /* 0x000ee4000800007f */
[----:B---3--:R-:W-:Y:S05]  /*a6f0*/  @!P0 BRA `(.L_x_334) ;  /* 0xfffffffc00f08947 */ /* 0x008fea000383ffff */
.L_x_315:
[----:B------:R-:W-:Y:S05]  /*a700*/  BSYNC B0 ;  /* 0x0000000000007941 */ /* 0x000fea0003800000 */
.L_x_314:
[----:B------:R-:W-:Y:S05]  /*a710*/  EXIT ;  /* 0x000000000000794d */ /* 0x000fea0003800000 */
.L_x_22:
[----:B----4-:R4:W0:Y:S02]  /*a720*/  SYNCS.PHASECHK.TRANS64.TRYWAIT P1, [R3+URZ], R0 ;  /* 0x00000000030075a7 */ /* 0x010824000802017f */
[----:B0-----:R-:W-:Y:S05]  /*a730*/  @!P1 NANOSLEEP.SYNCS 0x989680 ;  /* 0x009896800000995d */ /* 0x001fea0003900000 */
[----:B------:R-:W0:Y:S02]  /*a740*/  @!P1 SYNCS.PHASECHK.TRANS64 P1, [R3+URZ], R0 ;  /* 0x00000000030095a7 */ /* 0x000e24000802007f */
[----:B0-----:R-:W-:Y:S05]  /*a750*/  @!P1 BRA `(.L_x_22) ;  /* 0xfffffffc00f09947 */ /* 0x001fea000383ffff */
[----:B------:R-:W-:Y:S05]  /*a760*/  BRA `(.L_x_21) ;  /* 0xffffff6c00e87947 */ /* 0x000fea000383ffff */
.L_x_27:
[----:B-1----:R1:W3:Y:S02]  /*a770*/  SYNCS.PHASECHK.TRANS64.TRYWAIT P1, [R5+URZ], R4 ;  /* 0x00000004050075a7 */ /* 0x0022e4000802017f */
[----:B---3--:R-:W-:Y:S05]  /*a780*/  @!P1 NANOSLEEP.SYNCS 0x989680 ;  /* 0x009896800000995d */ /* 0x008fea0003900000 */
[----:B------:R-:W3:Y:S02]  /*a790*/  @!P1 SYNCS.PHASECHK.TRANS64 P1, [R5+URZ], R4 ;  /* 0x00000004050095a7 */ /* 0x000ee4000802007f */
[----:B---3--:R-:W-:Y:S05]  /*a7a0*/  @!P1 BRA `(.L_x_27) ;  /* 0xfffffffc00f09947 */ /* 0x008fea000383ffff */
[----:B------:R-:W-:Y:S05]  /*a7b0*/  BRA `(.L_x_26) ;  /* 0xffffff70007c7947 */ /* 0x000fea000383ffff */
.L_x_302:
[----:B------:R-:W-:Y:S01]  /*a7c0*/  BSSY B1, `(.L_x_335) ;  /* 0x0000006000017945 */ /* 0x000fe20003800000 */
[----:B------:R-:W-:-:S07]  /*a7d0*/  IMAD.MOV.U32 R15, RZ, RZ, -0x1 ;  /* 0xffffffffff0f7424 */ /* 0x000fce00078e00ff */
[----:B------:R-:W-:Y:S05]  /*a7e0*/  WARPSYNC.COLLECTIVE R15, `(.L_x_336) ;  /* 0x000000000f0c7348 */ /* 0x000fea0003c00000 */
[----:B------:R-:W-:Y:S02]  /*a7f0*/  ELECT P6, UR62, PT ;  /* 0x00000000003e782f */ /* 0x000fe400038c0000 */
[----:B------:R-:W-:Y:S01]  /*a800*/  MOV R14, UR62 ;  /* 0x0000003e000e7c02 */ /* 0x000fe20008000f00 */
[----:B------:R-:W-:Y:S10]  /*a810*/  ENDCOLLECTIVE ;  /* 0x000000000000791b */ /* 0x000ff40003800000 */
.L_x_336:
[----:B------:R-:W-:Y:S05]  /*a820*/  BSYNC B1 ;  /* 0x0000000000017941 */ /* 0x000fea0003800000 */
.L_x_335:
[----:B------:R-:W-:Y:S05]  /*a830*/  BRA `(.L_x_337) ;  /* 0xffffffe8004c7947 */ /* 0x000fea000383ffff */
.L_x_305:
[----:B0-----:R0:W1:Y:S02]  /*a840*/  SYNCS.PHASECHK.TRANS64.TRYWAIT P0, [R14+URZ+0x90], R7 ;  /* 0x000090070e0075a7 */ /* 0x001064000800017f */
[----:B-1----:R-:W-:Y:S05]  /*a850*/  @!P0 NANOSLEEP.SYNCS 0x989680 ;  /* 0x009896800000895d */ /* 0x002fea0003900000 */
[----:B------:R-:W1:Y:S02]  /*a860*/  @!P0 SYNCS.PHASECHK.TRANS64 P0, [R14+URZ+0x90], R7 ;  /* 0x000090070e0085a7 */ /* 0x000e64000800007f */
[----:B-1----:R-:W-:Y:S05]  /*a870*/  @!P0 BRA `(.L_x_305) ;  /* 0xfffffffc00f08947 */ /* 0x002fea000383ffff */
[----:B------:R-:W-:Y:S05]  /*a880*/  BRA `(.L_x_338) ;  /* 0xffffffe800887947 */ /* 0x000fea000383ffff */
.L_x_313:
[----:B------:R-:W-:Y:S01]  /*a890*/  BSSY B0, `(.L_x_339) ;  /* 0x0000006000007945 */ /* 0x000fe20003800000 */
[----:B------:R-:W-:-:S07]  /*a8a0*/  IMAD.MOV.U32 R15, RZ, RZ, -0x1 ;  /* 0xffffffffff0f7424 */ /* 0x000fce00078e00ff */
[----:B------:R-:W-:Y:S05]  /*a8b0*/  WARPSYNC.COLLECTIVE R15, `(.L_x_340) ;  /* 0x000000000f0c7348 */ /* 0x000fea0003c00000 */
[----:B------:R-:W-:Y:S02]  /*a8c0*/  ELECT P6, UR62, PT ;  /* 0x00000000003e782f */ /* 0x000fe400038c0000 */
[----:B------:R-:W-:Y:S01]  /*a8d0*/  MOV R14, UR62 ;  /* 0x0000003e000e7c02 */ /* 0x000fe20008000f00 */
[----:B------:R-:W-:Y:S10]  /*a8e0*/  ENDCOLLECTIVE ;  /* 0x000000000000791b */ /* 0x000ff40003800000 */
.L_x_340:
[----:B------:R-:W-:Y:S05]  /*a8f0*/  BSYNC B0 ;  /* 0x0000000000007941 */ /* 0x000fea0003800000 */
.L_x_339:
[----:B------:R-:W-:Y:S05]  /*a900*/  BRA `(.L_x_341) ;  /* 0xfffffff000d87947 */ /* 0x000fea000383ffff */
.L_x_317:
[----:B0-----:R0:W1:Y:S02]  /*a910*/  SYNCS.PHASECHK.TRANS64.TRYWAIT P0, [R7+URZ], R2 ;  /* 0x00000002070075a7 */ /* 0x001064000800017f */
[----:B-1----:R-:W-:Y:S05]  /*a920*/  @!P0 NANOSLEEP.SYNCS 0x989680 ;  /* 0x009896800000895d */ /* 0x002fea0003900000 */
[----:B------:R-:W1:Y:S02]  /*a930*/  @!P0 SYNCS.PHASECHK.TRANS64 P0, [R7+URZ], R2 ;  /* 0x00000002070085a7 */ /* 0x000e64000800007f */
[----:B-1----:R-:W-:Y:S05]  /*a940*/  @!P0 BRA `(.L_x_317) ;  /* 0xfffffffc00f08947 */ /* 0x002fea000383ffff */
[----:B------:R-:W-:Y:S05]  /*a950*/  BRA `(.L_x_342) ;  /* 0xfffffff400187947 */ /* 0x000fea000383ffff */
.L_x_318:
[----:B0-----:R0:W1:Y:S02]  /*a960*/  SYNCS.PHASECHK.TRANS64.TRYWAIT P0, [R9+URZ], R4 ;  /* 0x00000004090075a7 */ /* 0x001064000800017f */
[----:B-1----:R-:W-:Y:S05]  /*a970*/  @!P0 NANOSLEEP.SYNCS 0x989680 ;  /* 0x009896800000895d */ /* 0x002fea0003900000 */
[----:B------:R-:W1:Y:S02]  /*a980*/  @!P0 SYNCS.PHASECHK.TRANS64 P0, [R9+URZ], R4 ;  /* 0x00000004090085a7 */ /* 0x000e64000800007f */
[----:B-1----:R-:W-:Y:S05]  /*a990*/  @!P0 BRA `(.L_x_318) ;  /* 0xfffffffc00f08947 */ /* 0x002fea000383ffff */
[----:B------:R-:W-:Y:S05]  /*a9a0*/  BRA `(.L_x_343) ;  /* 0xfffffff400287947 */ /* 0x000fea000383ffff */
.L_x_319:
[----:B0-----:R0:W1:Y:S02]  /*a9b0*/  SYNCS.PHASECHK.TRANS64.TRYWAIT P0, [R6+URZ], R5 ;  /* 0x00000005060075a7 */ /* 0x001064000800017f */
[----:B-1----:R-:W-:Y:S05]  /*a9c0*/  @!P0 NANOSLEEP.SYNCS 0x989680 ;  /* 0x009896800000895d */ /* 0x002fea0003900000 */
[----:B------:R-:W1:Y:S02]  /*a9d0*/  @!P0 SYNCS.PHASECHK.TRANS64 P0, [R6+URZ], R5 ;  /* 0x00000005060085a7 */ /* 0x000e64000800007f */
[----:B-1----:R-:W-:Y:S05]  /*a9e0*/  @!P0 BRA `(.L_x_319) ;  /* 0xfffffffc00f08947 */ /* 0x002fea000383ffff */
[----:B------:R-:W-:Y:S05]  /*a9f0*/  BRA `(.L_x_344) ;  /* 0xfffffff400387947 */ /* 0x000fea000383ffff */
.L_x_320:
[----:B0-----:R0:W1:Y:S02]  /*aa00*/  SYNCS.PHASECHK.TRANS64.TRYWAIT P0, [R9+URZ], R4 ;  /* 0x00000004090075a7 */ /* 0x001064000800017f */
[----:B-1----:R-:W-:Y:S05]  /*aa10*/  @!P0 NANOSLEEP.SYNCS 0x989680 ;  /* 0x009896800000895d */ /* 0x002fea0003900000 */
[----:B------:R-:W1:Y:S02]  /*aa20*/  @!P0 SYNCS.PHASECHK.TRANS64 P0, [R9+URZ], R4 ;  /* 0x00000004090085a7 */ /* 0x000e64000800007f */
[----:B-1----:R-:W-:Y:S05]  /*aa30*/  @!P0 BRA `(.L_x_320) ;  /* 0xfffffffc00f08947 */ /* 0x002fea000383ffff */
[----:B------:R-:W-:Y:S05]  /*aa40*/  BRA `(.L_x_345) ;  /* 0xfffffff400487947 */ /* 0x000fea000383ffff */
.L_x_321:
[----:B0-----:R0:W1:Y:S02]  /*aa50*/  SYNCS.PHASECHK.TRANS64.TRYWAIT P0, [R6+URZ], R5 ;  /* 0x00000005060075a7 */ /* 0x001064000800017f */
[----:B-1----:R-:W-:Y:S05]  /*aa60*/  @!P0 NANOSLEEP.SYNCS 0x989680 ;  /* 0x009896800000895d */ /* 0x002fea0003900000 */
[----:B------:R-:W1:Y:S02]  /*aa70*/  @!P0 SYNCS.PHASECHK.TRANS64 P0, [R6+URZ], R5 ;  /* 0x00000005060085a7 */ /* 0x000e64000800007f */
[----:B-1----:R-:W-:Y:S05]  /*aa80*/  @!P0 BRA `(.L_x_321) ;  /* 0xfffffffc00f08947 */ /* 0x002fea000383ffff */
[----:B------:R-:W-:Y:S05]  /*aa90*/  BRA `(.L_x_346) ;  /* 0xfffffff400587947 */ /* 0x000fea000383ffff */
.L_x_322:
[----:B0-----:R0:W1:Y:S02]  /*aaa0*/  SYNCS.PHASECHK.TRANS64.TRYWAIT P0, [R9+URZ], R4 ;  /* 0x00000004090075a7 */ /* 0x001064000800017f */
[----:B-1----:R-:W-:Y:S05]  /*aab0*/  @!P0 NANOSLEEP.SYNCS 0x989680 ;  /* 0x009896800000895d */ /* 0x002fea0003900000 */
[----:B------:R-:W1:Y:S02]  /*aac0*/  @!P0 SYNCS.PHASECHK.TRANS64 P0, [R9+URZ], R4 ;  /* 0x00000004090085a7 */ /* 0x000e64000800007f */
[----:B-1----:R-:W-:Y:S05]  /*aad0*/  @!P0 BRA `(.L_x_322) ;  /* 0xfffffffc00f08947 */ /* 0x002fea000383ffff */
[----:B------:R-:W-:Y:S05]  /*aae0*/  BRA `(.L_x_347) ;  /* 0xfffffff400687947 */ /* 0x000fea000383ffff */
.L_x_323:
[----:B0-----:R0:W1:Y:S02]  /*aaf0*/  SYNCS.PHASECHK.TRANS64.TRYWAIT P0, [R6+URZ], R5 ;  /* 0x00000005060075a7 */ /* 0x001064000800017f */
[----:B-1----:R-:W-:Y:S05]  /*ab00*/  @!P0 NANOSLEEP.SYNCS 0x989680 ;  /* 0x009896800000895d */ /* 0x002fea0003900000 */
[----:B------:R-:W1:Y:S02]  /*ab10*/  @!P0 SYNCS.PHASECHK.TRANS64 P0, [R6+URZ], R5 ;  /* 0x00000005060085a7 */ /* 0x000e64000800007f */
[----:B-1----:R-:W-:Y:S05]  /*ab20*/  @!P0 BRA `(.L_x_323) ;  /* 0xfffffffc00f08947 */ /* 0x002fea000383ffff */
[----:B------:R-:W-:Y:S05]  /*ab30*/  BRA `(.L_x_348) ;  /* 0xfffffff400787947 */ /* 0x000fea000383ffff */
.L_x_324:
[----:B0-----:R0:W1:Y:S02]  /*ab40*/  SYNCS.PHASECHK.TRANS64.TRYWAIT P0, [R9+URZ], R4 ;  /* 0x00000004090075a7 */ /* 0x001064000800017f */
[----:B-1----:R-:W-:Y:S05]  /*ab50*/  @!P0 NANOSLEEP.SYNCS 0x989680 ;  /* 0x009896800000895d */ /* 0x002fea0003900000 */
[----:B------:R-:W1:Y:S02]  /*ab60*/  @!P0 SYNCS.PHASECHK.TRANS64 P0, [R9+URZ], R4 ;  /* 0x00000004090085a7 */ /* 0x000e64000800007f */
[----:B-1----:R-:W-:Y:S05]  /*ab70*/  @!P0 BRA `(.L_x_324) ;  /* 0xfffffffc00f08947 */ /* 0x002fea000383ffff */
[----:B------:R-:W-:Y:S05]  /*ab80*/  BRA `(.L_x_349) ;  /* 0xfffffff400887947 */ /* 0x000fea000383ffff */
.L_x_325:
[----:B0-----:R0:W1:Y:S02]  /*ab90*/  SYNCS.PHASECHK.TRANS64.TRYWAIT P0, [R6+URZ], R5 ;  /* 0x00000005060075a7 */ /* 0x001064000800017f */
[----:B-1----:R-:W-:Y:S05]  /*aba0*/  @!P0 NANOSLEEP.SYNCS 0x989680 ;  /* 0x009896800000895d */ /* 0x002fea0003900000 */
[----:B------:R-:W1:Y:S02]  /*abb0*/  @!P0 SYNCS.PHASECHK.TRANS64 P0, [R6+URZ], R5 ;  /* 0x00000005060085a7 */ /* 0x000e64000800007f */
[----:B-1----:R-:W-:Y:S05]  /*abc0*/  @!P0 BRA `(.L_x_325) ;  /* 0xfffffffc00f08947 */ /* 0x002fea000383ffff */
[----:B------:R-:W-:Y:S05]  /*abd0*/  BRA `(.L_x_350) ;  /* 0xfffffff400987947 */ /* 0x000fea000383ffff */
.L_x_326:
[----:B0-----:R0:W1:Y:S02]  /*abe0*/  SYNCS.PHASECHK.TRANS64.TRYWAIT P0, [R9+URZ], R4 ;  /* 0x00000004090075a7 */ /* 0x001064000800017f */
[----:B-1----:R-:W-:Y:S05]  /*abf0*/  @!P0 NANOSLEEP.SYNCS 0x989680 ;  /* 0x009896800000895d */ /* 0x002fea0003900000 */
[----:B------:R-:W1:Y:S02]  /*ac00*/  @!P0 SYNCS.PHASECHK.TRANS64 P0, [R9+URZ], R4 ;  /* 0x00000004090085a7 */ /* 0x000e64000800007f */
[----:B-1----:R-:W-:Y:S05]  /*ac10*/  @!P0 BRA `(.L_x_326) ;  /* 0xfffffffc00f08947 */ /* 0x002fea000383ffff */
[----:B------:R-:W-:Y:S05]  /*ac20*/  BRA `(.L_x_351) ;  /* 0xfffffff400a87947 */ /* 0x000fea000383ffff */
.L_x_327:
[----:B0-----:R0:W1:Y:S02]  /*ac30*/  SYNCS.PHASECHK.TRANS64.TRYWAIT P0, [R6+URZ], R5 ;  /* 0x00000005060075a7 */ /* 0x001064000800017f */
[----:B-1----:R-:W-:Y:S05]  /*ac40*/  @!P0 NANOSLEEP.SYNCS 0x989680 ;  /* 0x009896800000895d */ /* 0x002fea0003900000 */
[----:B------:R-:W1:Y:S02]  /*ac50*/  @!P0 SYNCS.PHASECHK.TRANS64 P0, [R6+URZ], R5 ;  /* 0x00000005060085a7 */ /* 0x000e64000800007f */
[----:B-1----:R-:W-:Y:S05]  /*ac60*/  @!P0 BRA `(.L_x_327) ;  /* 0xfffffffc00f08947 */ /* 0x002fea000383ffff */
[----:B------:R-:W-:Y:S05]  /*ac70*/  BRA `(.L_x_352) ;  /* 0xfffffff400b87947 */ /* 0x000fea000383ffff */
.L_x_328:
[----:B0-----:R0:W1:Y:S02]  /*ac80*/  SYNCS.PHASECHK.TRANS64.TRYWAIT P0, [R9+URZ], R4 ;  /* 0x00000004090075a7 */ /* 0x001064000800017f */
[----:B-1----:R-:W-:Y:S05]  /*ac90*/  @!P0 NANOSLEEP.SYNCS 0x989680 ;  /* 0x009896800000895d */ /* 0x002fea0003900000 */
[----:B------:R-:W1:Y:S02]  /*aca0*/  @!P0 SYNCS.PHASECHK.TRANS64 P0, [R9+URZ], R4 ;  /* 0x00000004090085a7 */ /* 0x000e64000800007f */
[----:B-1----:R-:W-:Y:S05]  /*acb0*/  @!P0 BRA `(.L_x_328) ;  /* 0xfffffffc00f08947 */ /* 0x002fea000383ffff */
[----:B------:R-:W-:Y:S05]  /*acc0*/  BRA `(.L_x_353) ;  /* 0xfffffff400c87947 */ /* 0x000fea000383ffff */
.L_x_329:
[----:B0-----:R0:W1:Y:S02]  /*acd0*/  SYNCS.PHASECHK.TRANS64.TRYWAIT P0, [R6+URZ], R5 ;  /* 0x00000005060075a7 */ /* 0x001064000800017f */
[----:B-1----:R-:W-:Y:S05]  /*ace0*/  @!P0 NANOSLEEP.SYNCS 0x989680 ;  /* 0x009896800000895d */ /* 0x002fea0003900000 */
[----:B------:R-:W1:Y:S02]  /*acf0*/  @!P0 SYNCS.PHASECHK.TRANS64 P0, [R6+URZ], R5 ;  /* 0x00000005060085a7 */ /* 0x000e64000800007f */
[----:B-1----:R-:W-:Y:S05]  /*ad00*/  @!P0 BRA `(.L_x_329) ;  /* 0xfffffffc00f08947 */ /* 0x002fea000383ffff */
[----:B------:R-:W-:Y:S05]  /*ad10*/  BRA `(.L_x_354) ;  /* 0xfffffff400d87947 */ /* 0x000fea000383ffff */
.L_x_330:
[----:B0-----:R0:W1:Y:S02]  /*ad20*/  SYNCS.PHASECHK.TRANS64.TRYWAIT P0, [R9+URZ], R4 ;  /* 0x00000004090075a7 */ /* 0x001064000800017f */
[----:B-1----:R-:W-:Y:S05]  /*ad30*/  @!P0 NANOSLEEP.SYNCS 0x989680 ;  /* 0x009896800000895d */ /* 0x002fea0003900000 */
[----:B------:R-:W1:Y:S02]  /*ad40*/  @!P0 SYNCS.PHASECHK.TRANS64 P0, [R9+URZ], R4 ;  /* 0x00000004090085a7 */ /* 0x000e64000800007f */
[----:B-1----:R-:W-:Y:S05]  /*ad50*/  @!P0 BRA `(.L_x_330) ;  /* 0xfffffffc00f08947 */ /* 0x002fea000383ffff */
[----:B------:R-:W-:Y:S05]  /*ad60*/  BRA `(.L_x_355) ;  /* 0xfffffff400e87947 */ /* 0x000fea000383ffff */
.L_x_331:
[----:B0-----:R0:W1:Y:S02]  /*ad70*/  SYNCS.PHASECHK.TRANS64.TRYWAIT P0, [R6+URZ], R5 ;  /* 0x00000005060075a7 */ /* 0x001064000800017f */
[----:B-1----:R-:W-:Y:S05]  /*ad80*/  @!P0 NANOSLEEP.SYNCS 0x989680 ;  /* 0x009896800000895d */ /* 0x002fea0003900000 */
[----:B------:R-:W1:Y:S02]  /*ad90*/  @!P0 SYNCS.PHASECHK.TRANS64 P0, [R6+URZ], R5 ;  /* 0x00000005060085a7 */ /* 0x000e64000800007f */
[----:B-1----:R-:W-:Y:S05]  /*ada0*/  @!P0 BRA `(.L_x_331) ;  /* 0xfffffffc00f08947 */ /* 0x002fea000383ffff */
[----:B------:R-:W-:Y:S05]  /*adb0*/  BRA `(.L_x_356) ;  /* 0xfffffff400f87947 */ /* 0x000fea000383ffff */
.L_x_332:
[----:B0-----:R0:W1:Y:S02]  /*adc0*/  SYNCS.PHASECHK.TRANS64.TRYWAIT P0, [R9+URZ], R4 ;  /* 0x00000004090075a7 */ /* 0x001064000800017f */
[----:B-1----:R-:W-:Y:S05]  /*add0*/  @!P0 NANOSLEEP.SYNCS 0x989680 ;  /* 0x009896800000895d */ /* 0x002fea0003900000 */
[----:B------:R-:W1:Y:S02]  /*ade0*/  @!P0 SYNCS.PHASECHK.TRANS64 P0, [R9+URZ], R4 ;  /* 0x00000004090085a7 */ /* 0x000e64000800007f */
[----:B-1----:R-:W-:Y:S05]  /*adf0*/  @!P0 BRA `(.L_x_332) ;  /* 0xfffffffc00f08947 */ /* 0x002fea000383ffff */
[----:B------:R-:W-:Y:S05]  /*ae00*/  BRA `(.L_x_357) ;  /* 0xfffffff800087947 */ /* 0x000fea000383ffff */
.L_x_333:
[----:B-1----:R1:W2:Y:S02]  /*ae10*/  SYNCS.PHASECHK.TRANS64.TRYWAIT P0, [R6+URZ], R5 ;  /* 0x00000005060075a7 */ /* 0x0022a4000800017f */
[----:B--2---:R-:W-:Y:S05]  /*ae20*/  @!P0 NANOSLEEP.SYNCS 0x989680 ;  /* 0x009896800000895d */ /* 0x004fea0003900000 */
[----:B------:R-:W2:Y:S02]  /*ae30*/  @!P0 SYNCS.PHASECHK.TRANS64 P0, [R6+URZ], R5 ;  /* 0x00000005060085a7 */ /* 0x000ea4000800007f */
[----:B--2---:R-:W-:Y:S05]  /*ae40*/  @!P0 BRA `(.L_x_333) ;  /* 0xfffffffc00f08947 */ /* 0x004fea000383ffff */
[----:B------:R-:W-:Y:S05]  /*ae50*/  BRA `(.L_x_358) ;  /* 0xfffffff800107947 */ /* 0x000fea000383ffff */
.L_x_359:
[----:B------:R-:W-:-:S00]  /*ae60*/  BRA `(.L_x_359) ;  /* 0xfffffffc00fc7947 */ /* 0x000fc0000383ffff */
[----:B------:R-:W-:-:S00]  /*ae70*/  NOP ;  /* 0x0000000000007918 */ /* 0x000fc00000000000 */
        /* <DEDUP_REMOVED lines=8> */
.L_x_360:


//--------------------- .nv.global.init           --------------------------
	.section	.nv.global.init,"aw",@progbits
.nv.global.init:
	.type		$str$22,@object
	.size		$str$22,($str$23 - $str$22)
$str$22:
        /*0000*/ 	.byte	0x6b, 0x5f, 0x74, 0x69, 0x6c, 0x65, 0x5f, 0x63, 0x6f, 0x75, 0x6e, 0x74, 0x20, 0x3e, 0x3d, 0x20
        /*0010*/ 	.byte	0x31, 0x00
	.type		$str$23,@object
	.size		$str$23,(__unnamed_1 - $str$23)
$str$23:
        /*0012*/ 	.byte	0x2f, 0x74, 0x6d, 0x70, 0x2f, 0x63, 0x75, 0x74, 0x6c, 0x61, 0x73, 0x73, 0x5f, 0x73, 0x77, 0x65
        /*0022*/ 	.byte	0x65, 0x70, 0x5f, 0x73, 0x72, 0x63, 0x2f, 0x69, 0x6e, 0x63, 0x6c, 0x75, 0x64, 0x65, 0x2f, 0x63
        /*0032*/ 	.byte	0x75, 0x74, 0x6c, 0x61, 0x73, 0x73, 0x2f, 0x67, 0x65, 0x6d, 0x6d, 0x2f, 0x63, 0x6f, 0x6c, 0x6c
        /*0042*/ 	.byte	0x65, 0x63, 0x74, 0x69, 0x76, 0x65, 0x2f, 0x73, 0x6d, 0x39, 0x30, 0x5f, 0x6d, 0x6d, 0x61, 0x5f
        /*0052*/ 	.byte	0x74, 0x6d, 0x61, 0x5f, 0x67, 0x6d, 0x6d, 0x61, 0x5f, 0x73, 0x73, 0x5f, 0x77, 0x61, 0x72, 0x70
        /*0062*/ 	.byte	0x73, 0x70, 0x65, 0x63, 0x69, 0x61, 0x6c, 0x69, 0x7a, 0x65, 0x64, 0x2e, 0x68, 0x70, 0x70, 0x00
	.type		__unnamed_1,@object
	.size		__unnamed_1,(.L_0 - __unnamed_1)
__unnamed_1:
        /*0072*/ 	.byte	0x76, 0x6f, 0x69, 0x64, 0x20, 0x63, 0x75, 0x74, 0x6c, 0x61, 0x73, 0x73, 0x3a, 0x3a, 0x67, 0x65
        /* <DEDUP_REMOVED lines=173> */
        /*0b52*/ 	.byte	0x69, 0x74, 0x79, 0x5d, 0x00
.L_0:


//--------------------- .nv.shared._ZN7cutlass13device_kernelINS_4gemm6kernel13GemmUniversalIN4cute5tupleIJiiiiEEENS1_10collective13CollectiveMmaINS1_34MainloopSm90TmaGmmaWarpSpecializedILi18ENS5_IJNS4_1CILi2EEESB_NSA_ILi1EEEEEENS1_35KernelTmaWarpSpecializedCooperativeEEENS5_IJNSA_ILi128EEENSA_ILi256EEENSA_ILi32EEEEEEaNS5_IJlSC_lEEEaSK_NS4_8TiledMMAINS4_8MMA_AtomIJNS4_4SM904GMMA27MMA_64x256x32_S32S8S8_SS_TNEEEENS4_6LayoutINS5_IJSB_SC_SC_EEENS5_IJSC_NSA_ILi0EEEST_EEEEENS5_IJNS4_10UnderscoreESW_SW_EEEEENS4_23SM90_TMA_LOAD_MULTICASTENS4_14ComposedLayoutINS4_7SwizzleILi1ELi4ELi3EEENS4_18smem_ptr_flag_bitsILi8EEENSR_INS5_IJNSA_ILi8EEESI_EEENS5_IJSI_SC_EEEEEEEvNS4_8identityESZ_S19_vS1A_EENS_8epilogue10collective6detail29Sm90TmaWarpSpecializedAdapterINS1D_15DefaultEpilogueIaSK_SK_NS1C_6thread17LinearCombinationIaLi1EiiLNS1H_9ScaleType4KindE0ELNS_15FloatRoundStyleE2EaEENS1_15EpilogueDefaultEEEEEvvEEEEvNT_6ParamsE --------------------------
	.section	.nv.shared._ZN7cutlass13device_kernelINS_4gemm6kernel13GemmUniversalIN4cute5tupleIJiiiiEEENS1_10collective13CollectiveMmaINS1_34MainloopSm90TmaGmmaWarpSpecializedILi18ENS5_IJNS4_1CILi2EEESB_NSA_ILi1EEEEEENS1_35KernelTmaWarpSpecializedCooperativeEEENS5_IJNSA_ILi128EEENSA_ILi256EEENSA_ILi32EEEEEEaNS5_IJlSC_lEEEaSK_NS4_8TiledMMAINS4_8MMA_AtomIJNS4_4SM904GMMA27MMA_64x256x32_S32S8S8_SS_TNEEEENS4_6LayoutINS5_IJSB_SC_SC_EEENS5_IJSC_NSA_ILi0EEEST_EEEEENS5_IJNS4_10UnderscoreESW_SW_EEEEENS4_23SM90_TMA_LOAD_MULTICASTENS4_14ComposedLayoutINS4_7SwizzleILi1ELi4ELi3EEENS4_18smem_ptr_flag_bitsILi8EEENSR_INS5_IJNSA_ILi8EEESI_EEENS5_IJSI_SC_EEEEEEEvNS4_8identityESZ_S19_vS1A_EENS_8epilogue10collective6detail29Sm90TmaWarpSpecializedAdapterINS1D_15DefaultEpilogueIaSK_SK_NS1C_6thread17LinearCombinationIaLi1EiiLNS1H_9ScaleType4KindE0ELNS_15FloatRoundStyleE2EaEENS1_15EpilogueDefaultEEEEEvvEEEEvNT_6ParamsE,"aw",@nobits
	.sectionflags	@""
	.align	16
	.zero		1024


//--------------------- .nv.shared.reserved.0     --------------------------
	.section	.nv.shared.reserved.0,"aw",@nobits
	.weak		__nv_reservedSMEM_offset_0_alias
	.size		__nv_reservedSMEM_offset_0_alias, 0, 0
	.other		__nv_reservedSMEM_offset_0_alias,@"STO_CUDA_RESERVED_SHARED STV_DEFAULT"
__nv_reservedSMEM_offset_0_alias:
	.zero		0


//--------------------- .nv.global                --------------------------
	.section	.nv.global,"aw",@nobits
.nv.global:
	.type		_ZN39_INTERNAL_356c65a1_4_k_cu_201ba759_51614cute1_E,@object
	.size		_ZN39_INTERNAL_356c65a1_4_k_cu_201ba759_51614cute1_E,(_ZN39_INTERNAL_356c65a1_4_k_cu_201ba759_51614cuda3std3__45__cpo6cbeginE - _ZN39_INTERNAL_356c65a1_4_k_cu_201ba759_51614cute1_E)
_ZN39_INTERNAL_356c65a1_4_k_cu_201ba759_51614cute1_E:
	.zero		1
	.type		_ZN39_INTERNAL_356c65a1_4_k_cu_201ba759_51614cuda3std3__45__cpo6cbeginE,@object
	.size		_ZN39_INTERNAL_356c65a1_4_k_cu_201ba759_51614cuda3std3__45__cpo6cbeginE,(_ZN39_INTERNAL_356c65a1_4_k_cu_201ba759_51614cuda3std3__48in_placeE - _ZN39_INTERNAL_356c65a1_4_k_cu_201ba759_51614cuda3std3__45__cpo6cbeginE)
_ZN39_INTERNAL_356c65a1_4_k_cu_201ba759_51614cuda3std3__45__cpo6cbeginE:
	.zero		1
	.type		_ZN39_INTERNAL_356c65a1_4_k_cu_201ba759_51614cuda3std3__48in_placeE,@object
	.size		_ZN39_INTERNAL_356c65a1_4_k_cu_201ba759_51614cuda3std3__48in_placeE,(_ZN39_INTERNAL_356c65a1_4_k_cu_201ba759_51614cuda3std6ranges3__45__cpo9iter_moveE - _ZN39_INTERNAL_356c65a1_4_k_cu_201ba759_51614cuda3std3__48in_placeE)
_ZN39_INTERNAL_356c65a1_4_k_cu_201ba759_51614cuda3std3__48in_placeE:
	.zero		1
	.type		_ZN39_INTERNAL_356c65a1_4_k_cu_201ba759_51614cuda3std6ranges3__45__cpo9iter_moveE,@object
	.size		_ZN39_INTERNAL_356c65a1_4_k_cu_201ba759_51614cuda3std6ranges3__45__cpo9iter_moveE,(_ZN39_INTERNAL_356c65a1_4_k_cu_201ba759_51614cuda3std3__45__cpo5beginE - _ZN39_INTERNAL_356c65a1_4_k_cu_201ba759_51614cuda3std6ranges3__45__cpo9iter_moveE)
_ZN39_INTERNAL_356c65a1_4_k_cu_201ba759_51614cuda3std6ranges3__45__cpo9iter_moveE:
	.zero		1
	.type		_ZN39_INTERNAL_356c65a1_4_k_cu_201ba759_51614cuda3std3__45__cpo5beginE,@object
	.size		_ZN39_INTERNAL_356c65a1_4_k_cu_201ba759_51614cuda3std3__45__cpo5beginE,(_ZN39_INTERNAL_356c65a1_4_k_cu_201ba759_51614cuda3std3__441_GLOBAL__N__356c65a1_4_k_cu_201ba759_51616ignoreE - _ZN39_INTERNAL_356c65a1_4_k_cu_201ba759_51614cuda3std3__45__cpo5beginE)
_ZN39_INTERNAL_356c65a1_4_k_cu_201ba759_51614cuda3std3__45__cpo5beginE:
	.zero		1
	.type		_ZN39_INTERNAL_356c65a1_4_k_cu_201ba759_51614cuda3std3__441_GLOBAL__N__356c65a1_4_k_cu_201ba759_51616ignoreE,@object
	.size		_ZN39_INTERNAL_356c65a1_4_k_cu_201ba759_51614cuda3std3__441_GLOBAL__N__356c65a1_4_k_cu_201ba759_51616ignoreE,(_ZN39_INTERNAL_356c65a1_4_k_cu_201ba759_51614cute7productE - _ZN39_INTERNAL_356c65a1_4_k_cu_201ba759_51614cuda3std3__441_GLOBAL__N__356c65a1_4_k_cu_201ba759_51616ignoreE)
_ZN39_INTERNAL_356c65a1_4_k_cu_201ba759_51614cuda3std3__441_GLOBAL__N__356c65a1_4_k_cu_201ba759_51616ignoreE:
	.zero		1
	.type		_ZN39_INTERNAL_356c65a1_4_k_cu_201ba759_51614cute7productE,@object
	.size		_ZN39_INTERNAL_356c65a1_4_k_cu_201ba759_51614cute7productE,(_ZN39_INTERNAL_356c65a1_4_k_cu_201ba759_51614cuda3std3__45__cpo3endE - _ZN39_INTERNAL_356c65a1_4_k_cu_201ba759_51614cute7productE)
_ZN39_INTERNAL_356c65a1_4_k_cu_201ba759_51614cute7productE:
	.zero		1
	.type		_ZN39_INTERNAL_356c65a1_4_k_cu_201ba759_51614cuda3std3__45__cpo3endE,@object
	.size		_ZN39_INTERNAL_356c65a1_4_k_cu_201ba759_51614cuda3std3__45__cpo3endE,(_ZN39_INTERNAL_356c65a1_4_k_cu_201ba759_51614cuda3std3__419piecewise_constructE - _ZN39_INTERNAL_356c65a1_4_k_cu_201ba759_51614cuda3std3__45__cpo3endE)
_ZN39_INTERNAL_356c65a1_4_k_cu_201ba759_51614cuda3std3__45__cpo3endE:
	.zero		1
	.type		_ZN39_INTERNAL_356c65a1_4_k_cu_201ba759_51614cuda3std3__419piecewise_constructE,@object
	.size		_ZN39_INTERNAL_356c65a1_4_k_cu_201ba759_51614cuda3std3__419piecewise_constructE,(_ZN39_INTERNAL_356c65a1_4_k_cu_201ba759_51614cuda3std3__45__cpo4cendE - _ZN39_INTERNAL_356c65a1_4_k_cu_201ba759_51614cuda3std3__419piecewise_constructE)
_ZN39_INTERNAL_356c65a1_4_k_cu_201ba759_51614cuda3std3__419piecewise_constructE:
	.zero		1
	.type		_ZN39_INTERNAL_356c65a1_4_k_cu_201ba759_51614cuda3std3__45__cpo4cendE,@object
	.size		_ZN39_INTERNAL_356c65a1_4_k_cu_201ba759_51614cuda3std3__45__cpo4cendE,(_ZN39_INTERNAL_356c65a1_4_k_cu_201ba759_51614cuda3std6ranges3__45__cpo4swapE - _ZN39_INTERNAL_356c65a1_4_k_cu_201ba759_51614cuda3std3__45__cpo4cendE)
_ZN39_INTERNAL_356c65a1_4_k_cu_201ba759_51614cuda3std3__45__cpo4cendE:
	.zero		1
	.type		_ZN39_INTERNAL_356c65a1_4_k_cu_201ba759_51614cuda3std6ranges3__45__cpo4swapE,@object
	.size		_ZN39_INTERNAL_356c65a1_4_k_cu_201ba759_51614cuda3std6ranges3__45__cpo4swapE,(.L_8 - _ZN39_INTERNAL_356c65a1_4_k_cu_201ba759_51614cuda3std6ranges3__45__cpo4swapE)
_ZN39_INTERNAL_356c65a1_4_k_cu_201ba759_51614cuda3std6ranges3__45__cpo4swapE:
	.zero		1
.L_8:


//--------------------- .nv.constant0._ZN7cutlass13device_kernelINS_4gemm6kernel13GemmUniversalIN4cute5tupleIJiiiiEEENS1_10collective13CollectiveMmaINS1_34MainloopSm90TmaGmmaWarpSpecializedILi18ENS5_IJNS4_1CILi2EEESB_NSA_ILi1EEEEEENS1_35KernelTmaWarpSpecializedCooperativeEEENS5_IJNSA_ILi128EEENSA_ILi256EEENSA_ILi32EEEEEEaNS5_IJlSC_lEEEaSK_NS4_8TiledMMAINS4_8MMA_AtomIJNS4_4SM904GMMA27MMA_64x256x32_S32S8S8_SS_TNEEEENS4_6LayoutINS5_IJSB_SC_SC_EEENS5_IJSC_NSA_ILi0EEEST_EEEEENS5_IJNS4_10UnderscoreESW_SW_EEEEENS4_23SM90_TMA_LOAD_MULTICASTENS4_14ComposedLayoutINS4_7SwizzleILi1ELi4ELi3EEENS4_18smem_ptr_flag_bitsILi8EEENSR_INS5_IJNSA_ILi8EEESI_EEENS5_IJSI_SC_EEEEEEEvNS4_8identityESZ_S19_vS1A_EENS_8epilogue10collective6detail29Sm90TmaWarpSpecializedAdapterINS1D_15DefaultEpilogueIaSK_SK_NS1C_6thread17LinearCombinationIaLi1EiiLNS1H_9ScaleType4KindE0ELNS_15FloatRoundStyleE2EaEENS1_15EpilogueDefaultEEEEEvvEEEEvNT_6ParamsE --------------------------
	.section	.nv.constant0._ZN7cutlass13device_kernelINS_4gemm6kernel13GemmUniversalIN4cute5tupleIJiiiiEEENS1_10collective13CollectiveMmaINS1_34MainloopSm90TmaGmmaWarpSpecializedILi18ENS5_IJNS4_1CILi2EEESB_NSA_ILi1EEEEEENS1_35KernelTmaWarpSpecializedCooperativeEEENS5_IJNSA_ILi128EEENSA_ILi256EEENSA_ILi32EEEEEEaNS5_IJlSC_lEEEaSK_NS4_8TiledMMAINS4_8MMA_AtomIJNS4_4SM904GMMA27MMA_64x256x32_S32S8S8_SS_TNEEEENS4_6LayoutINS5_IJSB_SC_SC_EEENS5_IJSC_NSA_ILi0EEEST_EEEEENS5_IJNS4_10UnderscoreESW_SW_EEEEENS4_23SM90_TMA_LOAD_MULTICASTENS4_14ComposedLayoutINS4_7SwizzleILi1ELi4ELi3EEENS4_18smem_ptr_flag_bitsILi8EEENSR_INS5_IJNSA_ILi8EEESI_EEENS5_IJSI_SC_EEEEEEEvNS4_8identityESZ_S19_vS1A_EENS_8epilogue10collective6detail29Sm90TmaWarpSpecializedAdapterINS1D_15DefaultEpilogueIaSK_SK_NS1C_6thread17LinearCombinationIaLi1EiiLNS1H_9ScaleType4KindE0ELNS_15FloatRoundStyleE2EaEENS1_15EpilogueDefaultEEEEEvvEEEEvNT_6ParamsE,"a",@progbits
	.sectionflags	@""
	.align	4
.nv.constant0._ZN7cutlass13device_kernelINS_4gemm6kernel13GemmUniversalIN4cute5tupleIJiiiiEEENS1_10collective13CollectiveMmaINS1_34MainloopSm90TmaGmmaWarpSpecializedILi18ENS5_IJNS4_1CILi2EEESB_NSA_ILi1EEEEEENS1_35KernelTmaWarpSpecializedCooperativeEEENS5_IJNSA_ILi128EEENSA_ILi256EEENSA_ILi32EEEEEEaNS5_IJlSC_lEEEaSK_NS4_8TiledMMAINS4_8MMA_AtomIJNS4_4SM904GMMA27MMA_64x256x32_S32S8S8_SS_TNEEEENS4_6LayoutINS5_IJSB_SC_SC_EEENS5_IJSC_NSA_ILi0EEEST_EEEEENS5_IJNS4_10UnderscoreESW_SW_EEEEENS4_23SM90_TMA_LOAD_MULTICASTENS4_14ComposedLayoutINS4_7SwizzleILi1ELi4ELi3EEENS4_18smem_ptr_flag_bitsILi8EEENSR_INS5_IJNSA_ILi8EEESI_EEENS5_IJSI_SC_EEEEEEEvNS4_8identityESZ_S19_vS1A_EENS_8epilogue10collective6detail29Sm90TmaWarpSpecializedAdapterINS1D_15DefaultEpilogueIaSK_SK_NS1C_6thread17LinearCombinationIaLi1EiiLNS1H_9ScaleType4KindE0ELNS_15FloatRoundStyleE2EaEENS1_15EpilogueDefaultEEEEEvvEEEEvNT_6ParamsE:
	.zero		1664


//--------------------- SYMBOLS --------------------------

	.type		.nv.reservedSmem.offset0,@object
	.size		.nv.reservedSmem.offset0,0x4
	.type		__assertfail,@function
